	.target	sm_90a

	.elftype	@"ET_EXEC"


//--------------------- .note.nv.tkinfo           --------------------------
	.section	.note.nv.tkinfo,"",@"SHT_NOTE"
	.sectionflags	@"SHF_NOTE_NV_TKINFO"
	.tkinfo
        /*0018*/ 	.word	0x00000002
        /*0030*/ 	.string	""
        /*0030*/ 	.string	"ptxas"
        /*0030*/ 	.string	"Cuda compilation tools, release 13.0, V13.0.88"
        /*0030*/ 	.string	"Build cuda_13.0.r13.0/compiler.36424714_0"
        /*0030*/ 	.string	"-arch sm_90a -m 64 "



//--------------------- .note.nv.cuinfo           --------------------------
	.section	.note.nv.cuinfo,"",@"SHT_NOTE"
	.sectionflags	@"SHF_NOTE_NV_CUINFO"
        /*0018*/ 	.short	0x0002
        /*001a*/ 	.short	0x005a
        /*001c*/ 	.short	0x0082
	.zero		2


//--------------------- .nv.info                  --------------------------
	.section	.nv.info,"",@"SHT_CUDA_INFO"
	.align	4


	//----- nvinfo : EIATTR_REGCOUNT
	.align		4
        /*0000*/ 	.byte	0x04, 0x2f
        /*0002*/ 	.short	(.L_12 - .L_11)
	.align		4
.L_11:
        /*0004*/ 	.word	index@(_ZN7cutlass13device_kernelINS_4gemm6kernel13GemmUniversalIN4cute5tupleIJiiiiEEENS1_10collective13CollectiveMmaINS1_40MainloopSm90TmaGmmaWarpSpecializedSparseILi2ENS5_IJNS4_1CILi1EEESB_SB_EEENS1_35KernelTmaWarpSpecializedCooperativeEEENS5_IJNSA_ILi256EEESF_NSA_ILi128EEEEEENS_10bfloat16_tENS5_IJNS4_6LayoutINS5_IJiNS5_IJNSA_ILi2EEEiEEEiEEENS5_IJlNS5_IJSB_SK_EEElEEEEENSJ_INS5_IJNS5_IJNS5_IJNSA_ILi8EEESK_NSA_ILi4EEEEEEiEEENS5_IJNS5_IJNSA_ILi16EEESK_SR_EEEiEEEiEEENS5_IJNS5_IJNS5_IJSG_SU_NSA_ILi2048EEEEEENSA_ILi8192EEEEEENS5_IJNS5_IJSB_NSA_ILi1024EEENSA_ILi32EEEEEElEEElEEEEEEEESI_NS5_IJlSB_lEEENS4_8TiledMMAINS4_8MMA_AtomIJNS4_4SM904GMMA6SPARSE29GMMA_64x256x32_F32BF16BF16_SSILNS1D_5MajorE0ELS1G_0ELNS1D_7ScaleInE1ELS1H_1ELNS1D_9SparseSelE0EEEEEENSJ_INS5_IJSK_SB_SB_EEENS5_IJSB_NSA_ILi0EEES1M_EEEEENS5_IJNS4_10UnderscoreES1P_S1P_EEEEENS4_13SM90_TMA_LOADENS4_14ComposedLayoutINS4_7SwizzleILi3ELi4ELi3EEENS4_25smem_sparse_ptr_flag_bitsILi2ELi16EEENSJ_INS5_IJNS5_IJSB_SQ_EEENS5_IJSK_NSA_ILi64EEEEEEEEENS5_IJNS5_IJS1M_SG_EEESN_EEEEEEEvNS4_8identityES1S_NS1T_IS1V_NS4_18smem_ptr_flag_bitsILi16EEENSJ_INS5_IJSQ_S1Z_EEENS5_IJS1Z_SB_EEEEEEEvS26_EENS_8epilogue10collective6detail29Sm90TmaWarpSpecializedAdapterINS2F_15DefaultEpilogueIfNS5_IJSB_llEEES2J_NS2E_6thread17LinearCombinationIfLi1EffLNS2K_9ScaleType4KindE0ELNS_15FloatRoundStyleE2EfEENS1_15EpilogueDefaultEEEEEvvEEEEvNT_6ParamsE)
        /*0008*/ 	.word	0x000000a8


	//----- nvinfo : EIATTR_FRAME_SIZE
	.align		4
.L_12:
        /*000c*/ 	.byte	0x04, 0x11
        /*000e*/ 	.short	(.L_14 - .L_13)
	.align		4
.L_13:
        /*0010*/ 	.word	index@(_ZN7cutlass13device_kernelINS_4gemm6kernel13GemmUniversalIN4cute5tupleIJiiiiEEENS1_10collective13CollectiveMmaINS1_40MainloopSm90TmaGmmaWarpSpecializedSparseILi2ENS5_IJNS4_1CILi1EEESB_SB_EEENS1_35KernelTmaWarpSpecializedCooperativeEEENS5_IJNSA_ILi256EEESF_NSA_ILi128EEEEEENS_10bfloat16_tENS5_IJNS4_6LayoutINS5_IJiNS5_IJNSA_ILi2EEEiEEEiEEENS5_IJlNS5_IJSB_SK_EEElEEEEENSJ_INS5_IJNS5_IJNS5_IJNSA_ILi8EEESK_NSA_ILi4EEEEEEiEEENS5_IJNS5_IJNSA_ILi16EEESK_SR_EEEiEEEiEEENS5_IJNS5_IJNS5_IJSG_SU_NSA_ILi2048EEEEEENSA_ILi8192EEEEEENS5_IJNS5_IJSB_NSA_ILi1024EEENSA_ILi32EEEEEElEEElEEEEEEEESI_NS5_IJlSB_lEEENS4_8TiledMMAINS4_8MMA_AtomIJNS4_4SM904GMMA6SPARSE29GMMA_64x256x32_F32BF16BF16_SSILNS1D_5MajorE0ELS1G_0ELNS1D_7ScaleInE1ELS1H_1ELNS1D_9SparseSelE0EEEEEENSJ_INS5_IJSK_SB_SB_EEENS5_IJSB_NSA_ILi0EEES1M_EEEEENS5_IJNS4_10UnderscoreES1P_S1P_EEEEENS4_13SM90_TMA_LOADENS4_14ComposedLayoutINS4_7SwizzleILi3ELi4ELi3EEENS4_25smem_sparse_ptr_flag_bitsILi2ELi16EEENSJ_INS5_IJNS5_IJSB_SQ_EEENS5_IJSK_NSA_ILi64EEEEEEEEENS5_IJNS5_IJS1M_SG_EEESN_EEEEEEEvNS4_8identityES1S_NS1T_IS1V_NS4_18smem_ptr_flag_bitsILi16EEENSJ_INS5_IJSQ_S1Z_EEENS5_IJS1Z_SB_EEEEEEEvS26_EENS_8epilogue10collective6detail29Sm90TmaWarpSpecializedAdapterINS2F_15DefaultEpilogueIfNS5_IJSB_llEEES2J_NS2E_6thread17LinearCombinationIfLi1EffLNS2K_9ScaleType4KindE0ELNS_15FloatRoundStyleE2EfEENS1_15EpilogueDefaultEEEEEvvEEEEvNT_6ParamsE)
        /*0014*/ 	.word	0x00000a58


	//----- nvinfo : EIATTR_MIN_STACK_SIZE
	.align		4
.L_14:
        /*0018*/ 	.byte	0x04, 0x12
        /*001a*/ 	.short	(.L_16 - .L_15)
	.align		4
.L_15:
        /*001c*/ 	.word	index@(_ZN7cutlass13device_kernelINS_4gemm6kernel13GemmUniversalIN4cute5tupleIJiiiiEEENS1_10collective13CollectiveMmaINS1_40MainloopSm90TmaGmmaWarpSpecializedSparseILi2ENS5_IJNS4_1CILi1EEESB_SB_EEENS1_35KernelTmaWarpSpecializedCooperativeEEENS5_IJNSA_ILi256EEESF_NSA_ILi128EEEEEENS_10bfloat16_tENS5_IJNS4_6LayoutINS5_IJiNS5_IJNSA_ILi2EEEiEEEiEEENS5_IJlNS5_IJSB_SK_EEElEEEEENSJ_INS5_IJNS5_IJNS5_IJNSA_ILi8EEESK_NSA_ILi4EEEEEEiEEENS5_IJNS5_IJNSA_ILi16EEESK_SR_EEEiEEEiEEENS5_IJNS5_IJNS5_IJSG_SU_NSA_ILi2048EEEEEENSA_ILi8192EEEEEENS5_IJNS5_IJSB_NSA_ILi1024EEENSA_ILi32EEEEEElEEElEEEEEEEESI_NS5_IJlSB_lEEENS4_8TiledMMAINS4_8MMA_AtomIJNS4_4SM904GMMA6SPARSE29GMMA_64x256x32_F32BF16BF16_SSILNS1D_5MajorE0ELS1G_0ELNS1D_7ScaleInE1ELS1H_1ELNS1D_9SparseSelE0EEEEEENSJ_INS5_IJSK_SB_SB_EEENS5_IJSB_NSA_ILi0EEES1M_EEEEENS5_IJNS4_10UnderscoreES1P_S1P_EEEEENS4_13SM90_TMA_LOADENS4_14ComposedLayoutINS4_7SwizzleILi3ELi4ELi3EEENS4_25smem_sparse_ptr_flag_bitsILi2ELi16EEENSJ_INS5_IJNS5_IJSB_SQ_EEENS5_IJSK_NSA_ILi64EEEEEEEEENS5_IJNS5_IJS1M_SG_EEESN_EEEEEEEvNS4_8identityES1S_NS1T_IS1V_NS4_18smem_ptr_flag_bitsILi16EEENSJ_INS5_IJSQ_S1Z_EEENS5_IJS1Z_SB_EEEEEEEvS26_EENS_8epilogue10collective6detail29Sm90TmaWarpSpecializedAdapterINS2F_15DefaultEpilogueIfNS5_IJSB_llEEES2J_NS2E_6thread17LinearCombinationIfLi1EffLNS2K_9ScaleType4KindE0ELNS_15FloatRoundStyleE2EfEENS1_15EpilogueDefaultEEEEEvvEEEEvNT_6ParamsE)
        /*0020*/ 	.word	0x00000a58
.L_16:


//--------------------- .nv.compat                --------------------------
	.section	.nv.compat,"",@"SHT_CUDA_COMPAT_INFO"
	.align	4
        /*0000*/ 	.byte	0x02, 0x09, 0x01, 0x00, 0x02, 0x02, 0x04, 0x00, 0x02, 0x05, 0x05, 0x00, 0x03, 0x07, 0x01, 0x01
        /*0010*/ 	.byte	0x02, 0x03, 0x01, 0x00, 0x02, 0x06, 0x01, 0x00, 0x04, 0x0b, 0x08, 0x00, 0x00, 0x00, 0x00, 0x00
        /*0020*/ 	.byte	0x00, 0x00, 0x00, 0x00


//--------------------- .nv.info._ZN7cutlass13device_kernelINS_4gemm6kernel13GemmUniversalIN4cute5tupleIJiiiiEEENS1_10collective13CollectiveMmaINS1_40MainloopSm90TmaGmmaWarpSpecializedSparseILi2ENS5_IJNS4_1CILi1EEESB_SB_EEENS1_35KernelTmaWarpSpecializedCooperativeEEENS5_IJNSA_ILi256EEESF_NSA_ILi128EEEEEENS_10bfloat16_tENS5_IJNS4_6LayoutINS5_IJiNS5_IJNSA_ILi2EEEiEEEiEEENS5_IJlNS5_IJSB_SK_EEElEEEEENSJ_INS5_IJNS5_IJNS5_IJNSA_ILi8EEESK_NSA_ILi4EEEEEEiEEENS5_IJNS5_IJNSA_ILi16EEESK_SR_EEEiEEEiEEENS5_IJNS5_IJNS5_IJSG_SU_NSA_ILi2048EEEEEENSA_ILi8192EEEEEENS5_IJNS5_IJSB_NSA_ILi1024EEENSA_ILi32EEEEEElEEElEEEEEEEESI_NS5_IJlSB_lEEENS4_8TiledMMAINS4_8MMA_AtomIJNS4_4SM904GMMA6SPARSE29GMMA_64x256x32_F32BF16BF16_SSILNS1D_5MajorE0ELS1G_0ELNS1D_7ScaleInE1ELS1H_1ELNS1D_9SparseSelE0EEEEEENSJ_INS5_IJSK_SB_SB_EEENS5_IJSB_NSA_ILi0EEES1M_EEEEENS5_IJNS4_10UnderscoreES1P_S1P_EEEEENS4_13SM90_TMA_LOADENS4_14ComposedLayoutINS4_7SwizzleILi3ELi4ELi3EEENS4_25smem_sparse_ptr_flag_bitsILi2ELi16EEENSJ_INS5_IJNS5_IJSB_SQ_EEENS5_IJSK_NSA_ILi64EEEEEEEEENS5_IJNS5_IJS1M_SG_EEESN_EEEEEEEvNS4_8identityES1S_NS1T_IS1V_NS4_18smem_ptr_flag_bitsILi16EEENSJ_INS5_IJSQ_S1Z_EEENS5_IJS1Z_SB_EEEEEEEvS26_EENS_8epilogue10collective6detail29Sm90TmaWarpSpecializedAdapterINS2F_15DefaultEpilogueIfNS5_IJSB_llEEES2J_NS2E_6thread17LinearCombinationIfLi1EffLNS2K_9ScaleType4KindE0ELNS_15FloatRoundStyleE2EfEENS1_15EpilogueDefaultEEEEEvvEEEEvNT_6ParamsE --------------------------
	.section	.nv.info._ZN7cutlass13device_kernelINS_4gemm6kernel13GemmUniversalIN4cute5tupleIJiiiiEEENS1_10collective13CollectiveMmaINS1_40MainloopSm90TmaGmmaWarpSpecializedSparseILi2ENS5_IJNS4_1CILi1EEESB_SB_EEENS1_35KernelTmaWarpSpecializedCooperativeEEENS5_IJNSA_ILi256EEESF_NSA_ILi128EEEEEENS_10bfloat16_tENS5_IJNS4_6LayoutINS5_IJiNS5_IJNSA_ILi2EEEiEEEiEEENS5_IJlNS5_IJSB_SK_EEElEEEEENSJ_INS5_IJNS5_IJNS5_IJNSA_ILi8EEESK_NSA_ILi4EEEEEEiEEENS5_IJNS5_IJNSA_ILi16EEESK_SR_EEEiEEEiEEENS5_IJNS5_IJNS5_IJSG_SU_NSA_ILi2048EEEEEENSA_ILi8192EEEEEENS5_IJNS5_IJSB_NSA_ILi1024EEENSA_ILi32EEEEEElEEElEEEEEEEESI_NS5_IJlSB_lEEENS4_8TiledMMAINS4_8MMA_AtomIJNS4_4SM904GMMA6SPARSE29GMMA_64x256x32_F32BF16BF16_SSILNS1D_5MajorE0ELS1G_0ELNS1D_7ScaleInE1ELS1H_1ELNS1D_9SparseSelE0EEEEEENSJ_INS5_IJSK_SB_SB_EEENS5_IJSB_NSA_ILi0EEES1M_EEEEENS5_IJNS4_10UnderscoreES1P_S1P_EEEEENS4_13SM90_TMA_LOADENS4_14ComposedLayoutINS4_7SwizzleILi3ELi4ELi3EEENS4_25smem_sparse_ptr_flag_bitsILi2ELi16EEENSJ_INS5_IJNS5_IJSB_SQ_EEENS5_IJSK_NSA_ILi64EEEEEEEEENS5_IJNS5_IJS1M_SG_EEESN_EEEEEEEvNS4_8identityES1S_NS1T_IS1V_NS4_18smem_ptr_flag_bitsILi16EEENSJ_INS5_IJSQ_S1Z_EEENS5_IJS1Z_SB_EEEEEEEvS26_EENS_8epilogue10collective6detail29Sm90TmaWarpSpecializedAdapterINS2F_15DefaultEpilogueIfNS5_IJSB_llEEES2J_NS2E_6thread17LinearCombinationIfLi1EffLNS2K_9ScaleType4KindE0ELNS_15FloatRoundStyleE2EfEENS1_15EpilogueDefaultEEEEEvvEEEEvNT_6ParamsE,"",@"SHT_CUDA_INFO"
	.sectionflags	@""
	.align	4


	//----- nvinfo : EIATTR_CUDA_API_VERSION
	.align		4
        /*0000*/ 	.byte	0x04, 0x37
        /*0002*/ 	.short	(.L_18 - .L_17)
.L_17:
        /*0004*/ 	.word	0x00000082


	//----- nvinfo : EIATTR_KPARAM_INFO
	.align		4
.L_18:
        /*0008*/ 	.byte	0x04, 0x17
        /*000a*/ 	.short	(.L_20 - .L_19)
.L_19:
        /*000c*/ 	.word	0x00000000
        /*0010*/ 	.short	0x0000
        /*0012*/ 	.short	0x0070
        /*0014*/ 	.byte	0x00, 0xf0, 0x01, 0x14


	//----- nvinfo : EIATTR_SPARSE_MMA_MASK
	.align		4
.L_20:
        /*0018*/ 	.byte	0x03, 0x50
        /*001a*/ 	.short	0x0002


	//----- nvinfo : EIATTR_MAXREG_COUNT
	.align		4
        /*001c*/ 	.byte	0x03, 0x1b
        /*001e*/ 	.short	0x00a8


	//----- nvinfo : EIATTR_NUM_BARRIERS
	.align		4
        /*0020*/ 	.byte	0x02, 0x4c
        /*0022*/ 	.byte	0x01
	.zero		1


	//----- nvinfo : EIATTR_ANNOTATIONS
	.align		4
        /*0024*/ 	.byte	0x04, 0x55
        /*0026*/ 	.short	(.L_22 - .L_21)


	//   ....[0]....
.L_21:
        /*0028*/ 	.word	0x00000001
        /*002c*/ 	.byte	0x80, 0x05, 0x00, 0x00, 0x01, 0x00, 0x00, 0x00, 0xa0, 0x05, 0x00, 0x00, 0x01, 0x00, 0x00, 0x00
        /* <DEDUP_REMOVED lines=647> */
        /*28ac*/ 	.byte	0x90, 0xb4, 0x01, 0x00


	//----- nvinfo : EIATTR_MERCURY_ISA_VERSION
	.align		4
.L_22:
        /*28b0*/ 	.byte	0x03, 0x5f
        /*28b2*/ 	.short	0x0101


	//----- nvinfo : EIATTR_INT_WARP_WIDE_INSTR_OFFSETS
	.align		4
        /*28b4*/ 	.byte	0x04, 0x31
        /*28b6*/ 	.short	(.L_24 - .L_23)


	//   ....[0]....
.L_23:
        /*28b8*/ 	.word	0x00000470


	//   ....[1]....
        /*28bc*/ 	.word	0x000004a0


	//   ....[2]....
        /*28c0*/ 	.word	0x00000590


	//----- nvinfo : EIATTR_COOP_GROUP_MASK_REGIDS
	.align		4
.L_24:
        /*28c4*/ 	.byte	0x04, 0x29
        /*28c6*/ 	.short	(.L_26 - .L_25)


	//   ....[0]....
.L_25:
        /*28c8*/ 	.word	0xffffffff


	//   ....[1]....
        /*28cc*/ 	.word	0xffffffff


	//   ....[2]....
        /*28d0*/ 	.word	0xffffffff


	//   ....[3]....
        /*28d4*/ 	.word	0xffffffff


	//   ....[4]....
        /*28d8*/ 	.word	0xffffffff


	//----- nvinfo : EIATTR_COOP_GROUP_INSTR_OFFSETS
	.align		4
.L_26:
        /*28dc*/ 	.byte	0x04, 0x28
        /*28de*/ 	.short	(.L_28 - .L_27)


	//   ....[0]....
.L_27:
        /*28e0*/ 	.word	0x00000070


	//   ....[1]....
        /*28e4*/ 	.word	0x00000080


	//   ....[2]....
        /*28e8*/ 	.word	0x000001d0


	//   ....[3]....
        /*28ec*/ 	.word	0x000003b0


	//   ....[4]....
        /*28f0*/ 	.word	0x00001c00


	//----- nvinfo : EIATTR_REG_RECONFIG
	.align		4
.L_28:
        /*28f4*/ 	.byte	0x01, 0x54
	.zero		2


	//----- nvinfo : EIATTR_MBARRIER_INSTR_OFFSETS
	.align		4
        /*28f8*/ 	.byte	0x04, 0x39
        /*28fa*/ 	.short	(.L_30 - .L_29)


	//   ....[0]....
.L_29:
        /*28fc*/ 	.word	0x00000350
        /*2900*/ 	.word	0x000000ff
        /*2904*/ 	.word	0x00000000
        /*2908*/ 	.short	0x0100
        /*290a*/ 	.byte	0x0a
	.zero		1


	//   ....[1]....
        /*290c*/ 	.word	0x00000360
        /*2910*/ 	.word	0x000000ff
        /*2914*/ 	.word	0x00000010
        /*2918*/ 	.short	0x0100
        /*291a*/ 	.byte	0x0a
	.zero		1


	//   ....[2]....
        /*291c*/ 	.word	0x00000370
        /*2920*/ 	.word	0x000000ff
        /*2924*/ 	.word	0x00000008
        /*2928*/ 	.short	0x0100
        /*292a*/ 	.byte	0x0a
	.zero		1


	//   ....[3]....
        /*292c*/ 	.word	0x00000380
        /*2930*/ 	.word	0x000000ff
        /*2934*/ 	.word	0x00000018
        /*2938*/ 	.short	0x0100
        /*293a*/ 	.byte	0x0a
	.zero		1


	//   ....[4]....
        /*293c*/ 	.word	0x000005c0
        /*2940*/ 	.word	0x000000ff
        /*2944*/ 	.word	0x00000030
        /*2948*/ 	.short	0x0100
        /*294a*/ 	.byte	0x08
	.zero		1


	//   ....[5]....
        /*294c*/ 	.word	0x000005d0
        /*2950*/ 	.word	0x000000ff
        /*2954*/ 	.word	0x00000038
        /*2958*/ 	.short	0x0100
        /*295a*/ 	.byte	0x08
	.zero		1


	//   ....[6]....
        /*295c*/ 	.word	0x00001e20
        /*2960*/ 	.word	0x000000ff
        /*2964*/ 	.word	0x00000000
        /*2968*/ 	.short	0x010a
        /*296a*/ 	.byte	0x08
	.zero		1


	//   ....[7]....
        /*296c*/ 	.word	0x00001e60
        /*2970*/ 	.word	0x000000ff
        /*2974*/ 	.word	0x00000000
        /*2978*/ 	.short	0x010a
        /*297a*/ 	.byte	0x08
	.zero		1


	//   ....[8]....
        /*297c*/ 	.word	0x00007190
        /*2980*/ 	.word	0x000000ff
        /*2984*/ 	.word	0x00000000
        /*2988*/ 	.short	0x0101
        /*298a*/ 	.byte	0x14
	.zero		1


	//   ....[9]....
        /*298c*/ 	.word	0x0001aee0
        /*2990*/ 	.word	0x00000013
        /*2994*/ 	.word	0x00000010
        /*2998*/ 	.short	0x010a
        /*299a*/ 	.byte	0x3f
	.zero		1


	//   ....[10]....
        /*299c*/ 	.word	0x0001b400
        /*29a0*/ 	.word	0x00000002
        /*29a4*/ 	.word	0x00000038
        /*29a8*/ 	.short	0x0101
        /*29aa*/ 	.byte	0x3f
	.zero		1


	//   ....[11]....
        /*29ac*/ 	.word	0x0001bb40
        /*29b0*/ 	.word	0x00000005
        /*29b4*/ 	.word	0x00000000
        /*29b8*/ 	.short	0x010a
        /*29ba*/ 	.byte	0x3f
	.zero		1


	//   ....[12]....
        /*29bc*/ 	.word	0x0001bbd0
        /*29c0*/ 	.word	0x00000003
        /*29c4*/ 	.word	0x00000000
        /*29c8*/ 	.short	0x010a
        /*29ca*/ 	.byte	0x3f
	.zero		1


	//   ....[13]....
        /*29cc*/ 	.word	0x0001bc40
        /*29d0*/ 	.word	0x00000004
        /*29d4*/ 	.word	0x00000000
        /*29d8*/ 	.short	0x010a
        /*29da*/ 	.byte	0x3f
	.zero		1


	//   ....[14]....
        /*29dc*/ 	.word	0x0001bd10
        /*29e0*/ 	.word	0x00000013
        /*29e4*/ 	.word	0x00000010
        /*29e8*/ 	.short	0x010a
        /*29ea*/ 	.byte	0x3f
	.zero		1


	//   ....[15]....
        /*29ec*/ 	.word	0x0001bdf0
        /*29f0*/ 	.word	0x00000005
        /*29f4*/ 	.word	0x00000000
        /*29f8*/ 	.short	0x010a
        /*29fa*/ 	.byte	0x3f
	.zero		1


	//----- nvinfo : EIATTR_NUM_MBARRIERS
	.align		4
.L_30:
        /*29fc*/ 	.byte	0x03, 0x38
        /*29fe*/ 	.short	0x0006


	//----- nvinfo : EIATTR_EXIT_INSTR_OFFSETS
	.align		4
        /*2a00*/ 	.byte	0x04, 0x1c
        /*2a02*/ 	.short	(.L_32 - .L_31)


	//   ....[0]....
.L_31:
        /*2a04*/ 	.word	0x00000630


	//   ....[1]....
        /*2a08*/ 	.word	0x00000f70


	//   ....[2]....
        /*2a0c*/ 	.word	0x0001a4f0


	//   ....[3]....
        /*2a10*/ 	.word	0x0001ab50


	//   ....[4]....
        /*2a14*/ 	.word	0x0001bc20


	//----- nvinfo : EIATTR_MAX_THREADS
	.align		4
.L_32:
        /*2a18*/ 	.byte	0x04, 0x05
        /*2a1a*/ 	.short	(.L_34 - .L_33)
.L_33:
        /*2a1c*/ 	.word	0x00000180
        /*2a20*/ 	.word	0x00000001
        /*2a24*/ 	.word	0x00000001


	//----- nvinfo : EIATTR_CRS_STACK_SIZE
	.align		4
.L_34:
        /*2a28*/ 	.byte	0x04, 0x1e
        /*2a2a*/ 	.short	(.L_36 - .L_35)
.L_35:
        /*2a2c*/ 	.word	0x00000000


	//----- nvinfo : EIATTR_CBANK_PARAM_SIZE
	.align		4
.L_36:
        /*2a30*/ 	.byte	0x03, 0x19
        /*2a32*/ 	.short	0x0570


	//----- nvinfo : EIATTR_PARAM_CBANK
	.align		4
        /*2a34*/ 	.byte	0x04, 0x0a
        /*2a36*/ 	.short	(.L_38 - .L_37)
	.align		4
.L_37:
        /*2a38*/ 	.word	index@(.nv.constant0._ZN7cutlass13device_kernelINS_4gemm6kernel13GemmUniversalIN4cute5tupleIJiiiiEEENS1_10collective13CollectiveMmaINS1_40MainloopSm90TmaGmmaWarpSpecializedSparseILi2ENS5_IJNS4_1CILi1EEESB_SB_EEENS1_35KernelTmaWarpSpecializedCooperativeEEENS5_IJNSA_ILi256EEESF_NSA_ILi128EEEEEENS_10bfloat16_tENS5_IJNS4_6LayoutINS5_IJiNS5_IJNSA_ILi2EEEiEEEiEEENS5_IJlNS5_IJSB_SK_EEElEEEEENSJ_INS5_IJNS5_IJNS5_IJNSA_ILi8EEESK_NSA_ILi4EEEEEEiEEENS5_IJNS5_IJNSA_ILi16EEESK_SR_EEEiEEEiEEENS5_IJNS5_IJNS5_IJSG_SU_NSA_ILi2048EEEEEENSA_ILi8192EEEEEENS5_IJNS5_IJSB_NSA_ILi1024EEENSA_ILi32EEEEEElEEElEEEEEEEESI_NS5_IJlSB_lEEENS4_8TiledMMAINS4_8MMA_AtomIJNS4_4SM904GMMA6SPARSE29GMMA_64x256x32_F32BF16BF16_SSILNS1D_5MajorE0ELS1G_0ELNS1D_7ScaleInE1ELS1H_1ELNS1D_9SparseSelE0EEEEEENSJ_INS5_IJSK_SB_SB_EEENS5_IJSB_NSA_ILi0EEES1M_EEEEENS5_IJNS4_10UnderscoreES1P_S1P_EEEEENS4_13SM90_TMA_LOADENS4_14ComposedLayoutINS4_7SwizzleILi3ELi4ELi3EEENS4_25smem_sparse_ptr_flag_bitsILi2ELi16EEENSJ_INS5_IJNS5_IJSB_SQ_EEENS5_IJSK_NSA_ILi64EEEEEEEEENS5_IJNS5_IJS1M_SG_EEESN_EEEEEEEvNS4_8identityES1S_NS1T_IS1V_NS4_18smem_ptr_flag_bitsILi16EEENSJ_INS5_IJSQ_S1Z_EEENS5_IJS1Z_SB_EEEEEEEvS26_EENS_8epilogue10collective6detail29Sm90TmaWarpSpecializedAdapterINS2F_15DefaultEpilogueIfNS5_IJSB_llEEES2J_NS2E_6thread17LinearCombinationIfLi1EffLNS2K_9ScaleType4KindE0ELNS_15FloatRoundStyleE2EfEENS1_15EpilogueDefaultEEEEEvvEEEEvNT_6ParamsE)
        /*2a3c*/ 	.short	0x0210
        /*2a3e*/ 	.short	0x0570


	//----- nvinfo : EIATTR_SW_WAR
	.align		4
.L_38:
        /*2a40*/ 	.byte	0x04, 0x36
        /*2a42*/ 	.short	(.L_40 - .L_39)
.L_39:
        /*2a44*/ 	.word	0x00000008
.L_40:


//--------------------- .nv.callgraph             --------------------------
	.section	.nv.callgraph,"",@"SHT_CUDA_CALLGRAPH"
	.align	4
	.sectionentsize	8
	.align		4
        /*0000*/ 	.word	0x00000000
	.align		4
        /*0004*/ 	.word	0xffffffff
	.align		4
        /*0008*/ 	.word	0x00000000
	.align		4
        /*000c*/ 	.word	0xfffffffe
	.align		4
        /*0010*/ 	.word	0x00000000
	.align		4
        /*0014*/ 	.word	0xfffffffd
	.align		4
        /*0018*/ 	.word	0x00000000
	.align		4
        /*001c*/ 	.word	0xfffffffc


//--------------------- .nv.constant4             --------------------------
	.section	.nv.constant4,"a",@progbits
	.align	8
	.align		8
.nv.constant4:
        /*0000*/ 	.dword	_ZN39_INTERNAL_bb4788eb_4_k_cu_c2d80c20_27954cuda3std3__45__cpo5beginE
	.align		8
        /*0008*/ 	.dword	_ZN39_INTERNAL_bb4788eb_4_k_cu_c2d80c20_27954cuda3std3__45__cpo3endE
	.align		8
        /*0010*/ 	.dword	_ZN39_INTERNAL_bb4788eb_4_k_cu_c2d80c20_27954cuda3std3__45__cpo6cbeginE
	.align		8
        /*0018*/ 	.dword	_ZN39_INTERNAL_bb4788eb_4_k_cu_c2d80c20_27954cuda3std3__45__cpo4cendE
	.align		8
        /*0020*/ 	.dword	_ZN39_INTERNAL_bb4788eb_4_k_cu_c2d80c20_27954cuda3std3__441_GLOBAL__N__bb4788eb_4_k_cu_c2d80c20_27956ignoreE
	.align		8
        /*0028*/ 	.dword	_ZN39_INTERNAL_bb4788eb_4_k_cu_c2d80c20_27954cuda3std3__419piecewise_constructE
	.align		8
        /*0030*/ 	.dword	_ZN39_INTERNAL_bb4788eb_4_k_cu_c2d80c20_27954cuda3std3__48in_placeE
	.align		8
        /*0038*/ 	.dword	_ZN39_INTERNAL_bb4788eb_4_k_cu_c2d80c20_27954cuda3std6ranges3__45__cpo4swapE
	.align		8
        /*0040*/ 	.dword	_ZN39_INTERNAL_bb4788eb_4_k_cu_c2d80c20_27954cuda3std6ranges3__45__cpo9iter_moveE
	.align		8
        /*0048*/ 	.dword	_ZN39_INTERNAL_bb4788eb_4_k_cu_c2d80c20_27954cute7productE
	.align		8
        /*0050*/ 	.dword	_ZN39_INTERNAL_bb4788eb_4_k_cu_c2d80c20_27954cute1_E


//--------------------- .text._ZN7cutlass13device_kernelINS_4gemm6kernel13GemmUniversalIN4cute5tupleIJiiiiEEENS1_10collective13CollectiveMmaINS1_40MainloopSm90TmaGmmaWarpSpecializedSparseILi2ENS5_IJNS4_1CILi1EEESB_SB_EEENS1_35KernelTmaWarpSpecializedCooperativeEEENS5_IJNSA_ILi256EEESF_NSA_ILi128EEEEEENS_10bfloat16_tENS5_IJNS4_6LayoutINS5_IJiNS5_IJNSA_ILi2EEEiEEEiEEENS5_IJlNS5_IJSB_SK_EEElEEEEENSJ_INS5_IJNS5_IJNS5_IJNSA_ILi8EEESK_NSA_ILi4EEEEEEiEEENS5_IJNS5_IJNSA_ILi16EEESK_SR_EEEiEEEiEEENS5_IJNS5_IJNS5_IJSG_SU_NSA_ILi2048EEEEEENSA_ILi8192EEEEEENS5_IJNS5_IJSB_NSA_ILi1024EEENSA_ILi32EEEEEElEEElEEEEEEEESI_NS5_IJlSB_lEEENS4_8TiledMMAINS4_8MMA_AtomIJNS4_4SM904GMMA6SPARSE29GMMA_64x256x32_F32BF16BF16_SSILNS1D_5MajorE0ELS1G_0ELNS1D_7ScaleInE1ELS1H_1ELNS1D_9SparseSelE0EEEEEENSJ_INS5_IJSK_SB_SB_EEENS5_IJSB_NSA_ILi0EEES1M_EEEEENS5_IJNS4_10UnderscoreES1P_S1P_EEEEENS4_13SM90_TMA_LOADENS4_14ComposedLayoutINS4_7SwizzleILi3ELi4ELi3EEENS4_25smem_sparse_ptr_flag_bitsILi2ELi16EEENSJ_INS5_IJNS5_IJSB_SQ_EEENS5_IJSK_NSA_ILi64EEEEEEEEENS5_IJNS5_IJS1M_SG_EEESN_EEEEEEEvNS4_8identityES1S_NS1T_IS1V_NS4_18smem_ptr_flag_bitsILi16EEENSJ_INS5_IJSQ_S1Z_EEENS5_IJS1Z_SB_EEEEEEEvS26_EENS_8epilogue10collective6detail29Sm90TmaWarpSpecializedAdapterINS2F_15DefaultEpilogueIfNS5_IJSB_llEEES2J_NS2E_6thread17LinearCombinationIfLi1EffLNS2K_9ScaleType4KindE0ELNS_15FloatRoundStyleE2EfEENS1_15EpilogueDefaultEEEEEvvEEEEvNT_6ParamsE --------------------------
	.section	.text._ZN7cutlass13device_kernelINS_4gemm6kernel13GemmUniversalIN4cute5tupleIJiiiiEEENS1_10collective13CollectiveMmaINS1_40MainloopSm90TmaGmmaWarpSpecializedSparseILi2ENS5_IJNS4_1CILi1EEESB_SB_EEENS1_35KernelTmaWarpSpecializedCooperativeEEENS5_IJNSA_ILi256EEESF_NSA_ILi128EEEEEENS_10bfloat16_tENS5_IJNS4_6LayoutINS5_IJiNS5_IJNSA_ILi2EEEiEEEiEEENS5_IJlNS5_IJSB_SK_EEElEEEEENSJ_INS5_IJNS5_IJNS5_IJNSA_ILi8EEESK_NSA_ILi4EEEEEEiEEENS5_IJNS5_IJNSA_ILi16EEESK_SR_EEEiEEEiEEENS5_IJNS5_IJNS5_IJSG_SU_NSA_ILi2048EEEEEENSA_ILi8192EEEEEENS5_IJNS5_IJSB_NSA_ILi1024EEENSA_ILi32EEEEEElEEElEEEEEEEESI_NS5_IJlSB_lEEENS4_8TiledMMAINS4_8MMA_AtomIJNS4_4SM904GMMA6SPARSE29GMMA_64x256x32_F32BF16BF16_SSILNS1D_5MajorE0ELS1G_0ELNS1D_7ScaleInE1ELS1H_1ELNS1D_9SparseSelE0EEEEEENSJ_INS5_IJSK_SB_SB_EEENS5_IJSB_NSA_ILi0EEES1M_EEEEENS5_IJNS4_10UnderscoreES1P_S1P_EEEEENS4_13SM90_TMA_LOADENS4_14ComposedLayoutINS4_7SwizzleILi3ELi4ELi3EEENS4_25smem_sparse_ptr_flag_bitsILi2ELi16EEENSJ_INS5_IJNS5_IJSB_SQ_EEENS5_IJSK_NSA_ILi64EEEEEEEEENS5_IJNS5_IJS1M_SG_EEESN_EEEEEEEvNS4_8identityES1S_NS1T_IS1V_NS4_18smem_ptr_flag_bitsILi16EEENSJ_INS5_IJSQ_S1Z_EEENS5_IJS1Z_SB_EEEEEEEvS26_EENS_8epilogue10collective6detail29Sm90TmaWarpSpecializedAdapterINS2F_15DefaultEpilogueIfNS5_IJSB_llEEES2J_NS2E_6thread17LinearCombinationIfLi1EffLNS2K_9ScaleType4KindE0ELNS_15FloatRoundStyleE2EfEENS1_15EpilogueDefaultEEEEEvvEEEEvNT_6ParamsE,"ax",@progbits
	.align	128
.text._ZN7cutlass13device_kernelINS_4gemm6kernel13GemmUniversalIN4cute5tupleIJiiiiEEENS1_10collective13CollectiveMmaINS1_40MainloopSm90TmaGmmaWarpSpecializedSparseILi2ENS5_IJNS4_1CILi1EEESB_SB_EEENS1_35KernelTmaWarpSpecializedCooperativeEEENS5_IJNSA_ILi256EEESF_NSA_ILi128EEEEEENS_10bfloat16_tENS5_IJNS4_6LayoutINS5_IJiNS5_IJNSA_ILi2EEEiEEEiEEENS5_IJlNS5_IJSB_SK_EEElEEEEENSJ_INS5_IJNS5_IJNS5_IJNSA_ILi8EEESK_NSA_ILi4EEEEEEiEEENS5_IJNS5_IJNSA_ILi16EEESK_SR_EEEiEEEiEEENS5_IJNS5_IJNS5_IJSG_SU_NSA_ILi2048EEEEEENSA_ILi8192EEEEEENS5_IJNS5_IJSB_NSA_ILi1024EEENSA_ILi32EEEEEElEEElEEEEEEEESI_NS5_IJlSB_lEEENS4_8TiledMMAINS4_8MMA_AtomIJNS4_4SM904GMMA6SPARSE29GMMA_64x256x32_F32BF16BF16_SSILNS1D_5MajorE0ELS1G_0ELNS1D_7ScaleInE1ELS1H_1ELNS1D_9SparseSelE0EEEEEENSJ_INS5_IJSK_SB_SB_EEENS5_IJSB_NSA_ILi0EEES1M_EEEEENS5_IJNS4_10UnderscoreES1P_S1P_EEEEENS4_13SM90_TMA_LOADENS4_14ComposedLayoutINS4_7SwizzleILi3ELi4ELi3EEENS4_25smem_sparse_ptr_flag_bitsILi2ELi16EEENSJ_INS5_IJNS5_IJSB_SQ_EEENS5_IJSK_NSA_ILi64EEEEEEEEENS5_IJNS5_IJS1M_SG_EEESN_EEEEEEEvNS4_8identityES1S_NS1T_IS1V_NS4_18smem_ptr_flag_bitsILi16EEENSJ_INS5_IJSQ_S1Z_EEENS5_IJS1Z_SB_EEEEEEEvS26_EENS_8epilogue10collective6detail29Sm90TmaWarpSpecializedAdapterINS2F_15DefaultEpilogueIfNS5_IJSB_llEEES2J_NS2E_6thread17LinearCombinationIfLi1EffLNS2K_9ScaleType4KindE0ELNS_15FloatRoundStyleE2EfEENS1_15EpilogueDefaultEEEEEvvEEEEvNT_6ParamsE:
        .type           _ZN7cutlass13device_kernelINS_4gemm6kernel13GemmUniversalIN4cute5tupleIJiiiiEEENS1_10collective13CollectiveMmaINS1_40MainloopSm90TmaGmmaWarpSpecializedSparseILi2ENS5_IJNS4_1CILi1EEESB_SB_EEENS1_35KernelTmaWarpSpecializedCooperativeEEENS5_IJNSA_ILi256EEESF_NSA_ILi128EEEEEENS_10bfloat16_tENS5_IJNS4_6LayoutINS5_IJiNS5_IJNSA_ILi2EEEiEEEiEEENS5_IJlNS5_IJSB_SK_EEElEEEEENSJ_INS5_IJNS5_IJNS5_IJNSA_ILi8EEESK_NSA_ILi4EEEEEEiEEENS5_IJNS5_IJNSA_ILi16EEESK_SR_EEEiEEEiEEENS5_IJNS5_IJNS5_IJSG_SU_NSA_ILi2048EEEEEENSA_ILi8192EEEEEENS5_IJNS5_IJSB_NSA_ILi1024EEENSA_ILi32EEEEEElEEElEEEEEEEESI_NS5_IJlSB_lEEENS4_8TiledMMAINS4_8MMA_AtomIJNS4_4SM904GMMA6SPARSE29GMMA_64x256x32_F32BF16BF16_SSILNS1D_5MajorE0ELS1G_0ELNS1D_7ScaleInE1ELS1H_1ELNS1D_9SparseSelE0EEEEEENSJ_INS5_IJSK_SB_SB_EEENS5_IJSB_NSA_ILi0EEES1M_EEEEENS5_IJNS4_10UnderscoreES1P_S1P_EEEEENS4_13SM90_TMA_LOADENS4_14ComposedLayoutINS4_7SwizzleILi3ELi4ELi3EEENS4_25smem_sparse_ptr_flag_bitsILi2ELi16EEENSJ_INS5_IJNS5_IJSB_SQ_EEENS5_IJSK_NSA_ILi64EEEEEEEEENS5_IJNS5_IJS1M_SG_EEESN_EEEEEEEvNS4_8identityES1S_NS1T_IS1V_NS4_18smem_ptr_flag_bitsILi16EEENSJ_INS5_IJSQ_S1Z_EEENS5_IJS1Z_SB_EEEEEEEvS26_EENS_8epilogue10collective6detail29Sm90TmaWarpSpecializedAdapterINS2F_15DefaultEpilogueIfNS5_IJSB_llEEES2J_NS2E_6thread17LinearCombinationIfLi1EffLNS2K_9ScaleType4KindE0ELNS_15FloatRoundStyleE2EfEENS1_15EpilogueDefaultEEEEEvvEEEEvNT_6ParamsE,@function
        .size           _ZN7cutlass13device_kernelINS_4gemm6kernel13GemmUniversalIN4cute5tupleIJiiiiEEENS1_10collective13CollectiveMmaINS1_40MainloopSm90TmaGmmaWarpSpecializedSparseILi2ENS5_IJNS4_1CILi1EEESB_SB_EEENS1_35KernelTmaWarpSpecializedCooperativeEEENS5_IJNSA_ILi256EEESF_NSA_ILi128EEEEEENS_10bfloat16_tENS5_IJNS4_6LayoutINS5_IJiNS5_IJNSA_ILi2EEEiEEEiEEENS5_IJlNS5_IJSB_SK_EEElEEEEENSJ_INS5_IJNS5_IJNS5_IJNSA_ILi8EEESK_NSA_ILi4EEEEEEiEEENS5_IJNS5_IJNSA_ILi16EEESK_SR_EEEiEEEiEEENS5_IJNS5_IJNS5_IJSG_SU_NSA_ILi2048EEEEEENSA_ILi8192EEEEEENS5_IJNS5_IJSB_NSA_ILi1024EEENSA_ILi32EEEEEElEEElEEEEEEEESI_NS5_IJlSB_lEEENS4_8TiledMMAINS4_8MMA_AtomIJNS4_4SM904GMMA6SPARSE29GMMA_64x256x32_F32BF16BF16_SSILNS1D_5MajorE0ELS1G_0ELNS1D_7ScaleInE1ELS1H_1ELNS1D_9SparseSelE0EEEEEENSJ_INS5_IJSK_SB_SB_EEENS5_IJSB_NSA_ILi0EEES1M_EEEEENS5_IJNS4_10UnderscoreES1P_S1P_EEEEENS4_13SM90_TMA_LOADENS4_14ComposedLayoutINS4_7SwizzleILi3ELi4ELi3EEENS4_25smem_sparse_ptr_flag_bitsILi2ELi16EEENSJ_INS5_IJNS5_IJSB_SQ_EEENS5_IJSK_NSA_ILi64EEEEEEEEENS5_IJNS5_IJS1M_SG_EEESN_EEEEEEEvNS4_8identityES1S_NS1T_IS1V_NS4_18smem_ptr_flag_bitsILi16EEENSJ_INS5_IJSQ_S1Z_EEENS5_IJS1Z_SB_EEEEEEEvS26_EENS_8epilogue10collective6detail29Sm90TmaWarpSpecializedAdapterINS2F_15DefaultEpilogueIfNS5_IJSB_llEEES2J_NS2E_6thread17LinearCombinationIfLi1EffLNS2K_9ScaleType4KindE0ELNS_15FloatRoundStyleE2EfEENS1_15EpilogueDefaultEEEEEvvEEEEvNT_6ParamsE,(.L_x_441 - _ZN7cutlass13device_kernelINS_4gemm6kernel13GemmUniversalIN4cute5tupleIJiiiiEEENS1_10collective13CollectiveMmaINS1_40MainloopSm90TmaGmmaWarpSpecializedSparseILi2ENS5_IJNS4_1CILi1EEESB_SB_EEENS1_35KernelTmaWarpSpecializedCooperativeEEENS5_IJNSA_ILi256EEESF_NSA_ILi128EEEEEENS_10bfloat16_tENS5_IJNS4_6LayoutINS5_IJiNS5_IJNSA_ILi2EEEiEEEiEEENS5_IJlNS5_IJSB_SK_EEElEEEEENSJ_INS5_IJNS5_IJNS5_IJNSA_ILi8EEESK_NSA_ILi4EEEEEEiEEENS5_IJNS5_IJNSA_ILi16EEESK_SR_EEEiEEEiEEENS5_IJNS5_IJNS5_IJSG_SU_NSA_ILi2048EEEEEENSA_ILi8192EEEEEENS5_IJNS5_IJSB_NSA_ILi1024EEENSA_ILi32EEEEEElEEElEEEEEEEESI_NS5_IJlSB_lEEENS4_8TiledMMAINS4_8MMA_AtomIJNS4_4SM904GMMA6SPARSE29GMMA_64x256x32_F32BF16BF16_SSILNS1D_5MajorE0ELS1G_0ELNS1D_7ScaleInE1ELS1H_1ELNS1D_9SparseSelE0EEEEEENSJ_INS5_IJSK_SB_SB_EEENS5_IJSB_NSA_ILi0EEES1M_EEEEENS5_IJNS4_10UnderscoreES1P_S1P_EEEEENS4_13SM90_TMA_LOADENS4_14ComposedLayoutINS4_7SwizzleILi3ELi4ELi3EEENS4_25smem_sparse_ptr_flag_bitsILi2ELi16EEENSJ_INS5_IJNS5_IJSB_SQ_EEENS5_IJSK_NSA_ILi64EEEEEEEEENS5_IJNS5_IJS1M_SG_EEESN_EEEEEEEvNS4_8identityES1S_NS1T_IS1V_NS4_18smem_ptr_flag_bitsILi16EEENSJ_INS5_IJSQ_S1Z_EEENS5_IJS1Z_SB_EEEEEEEvS26_EENS_8epilogue10collective6detail29Sm90TmaWarpSpecializedAdapterINS2F_15DefaultEpilogueIfNS5_IJSB_llEEES2J_NS2E_6thread17LinearCombinationIfLi1EffLNS2K_9ScaleType4KindE0ELNS_15FloatRoundStyleE2EfEENS1_15EpilogueDefaultEEEEEvvEEEEvNT_6ParamsE)
        .other          _ZN7cutlass13device_kernelINS_4gemm6kernel13GemmUniversalIN4cute5tupleIJiiiiEEENS1_10collective13CollectiveMmaINS1_40MainloopSm90TmaGmmaWarpSpecializedSparseILi2ENS5_IJNS4_1CILi1EEESB_SB_EEENS1_35KernelTmaWarpSpecializedCooperativeEEENS5_IJNSA_ILi256EEESF_NSA_ILi128EEEEEENS_10bfloat16_tENS5_IJNS4_6LayoutINS5_IJiNS5_IJNSA_ILi2EEEiEEEiEEENS5_IJlNS5_IJSB_SK_EEElEEEEENSJ_INS5_IJNS5_IJNS5_IJNSA_ILi8EEESK_NSA_ILi4EEEEEEiEEENS5_IJNS5_IJNSA_ILi16EEESK_SR_EEEiEEEiEEENS5_IJNS5_IJNS5_IJSG_SU_NSA_ILi2048EEEEEENSA_ILi8192EEEEEENS5_IJNS5_IJSB_NSA_ILi1024EEENSA_ILi32EEEEEElEEElEEEEEEEESI_NS5_IJlSB_lEEENS4_8TiledMMAINS4_8MMA_AtomIJNS4_4SM904GMMA6SPARSE29GMMA_64x256x32_F32BF16BF16_SSILNS1D_5MajorE0ELS1G_0ELNS1D_7ScaleInE1ELS1H_1ELNS1D_9SparseSelE0EEEEEENSJ_INS5_IJSK_SB_SB_EEENS5_IJSB_NSA_ILi0EEES1M_EEEEENS5_IJNS4_10UnderscoreES1P_S1P_EEEEENS4_13SM90_TMA_LOADENS4_14ComposedLayoutINS4_7SwizzleILi3ELi4ELi3EEENS4_25smem_sparse_ptr_flag_bitsILi2ELi16EEENSJ_INS5_IJNS5_IJSB_SQ_EEENS5_IJSK_NSA_ILi64EEEEEEEEENS5_IJNS5_IJS1M_SG_EEESN_EEEEEEEvNS4_8identityES1S_NS1T_IS1V_NS4_18smem_ptr_flag_bitsILi16EEENSJ_INS5_IJSQ_S1Z_EEENS5_IJS1Z_SB_EEEEEEEvS26_EENS_8epilogue10collective6detail29Sm90TmaWarpSpecializedAdapterINS2F_15DefaultEpilogueIfNS5_IJSB_llEEES2J_NS2E_6thread17LinearCombinationIfLi1EffLNS2K_9ScaleType4KindE0ELNS_15FloatRoundStyleE2EfEENS1_15EpilogueDefaultEEEEEvvEEEEvNT_6ParamsE,@"STO_CUDA_ENTRY STV_DEFAULT"
_ZN7cutlass13device_kernelINS_4gemm6kernel13GemmUniversalIN4cute5tupleIJiiiiEEENS1_10collective13CollectiveMmaINS1_40MainloopSm90TmaGmmaWarpSpecializedSparseILi2ENS5_IJNS4_1CILi1EEESB_SB_EEENS1_35KernelTmaWarpSpecializedCooperativeEEENS5_IJNSA_ILi256EEESF_NSA_ILi128EEEEEENS_10bfloat16_tENS5_IJNS4_6LayoutINS5_IJiNS5_IJNSA_ILi2EEEiEEEiEEENS5_IJlNS5_IJSB_SK_EEElEEEEENSJ_INS5_IJNS5_IJNS5_IJNSA_ILi8EEESK_NSA_ILi4EEEEEEiEEENS5_IJNS5_IJNSA_ILi16EEESK_SR_EEEiEEEiEEENS5_IJNS5_IJNS5_IJSG_SU_NSA_ILi2048EEEEEENSA_ILi8192EEEEEENS5_IJNS5_IJSB_NSA_ILi1024EEENSA_ILi32EEEEEElEEElEEEEEEEESI_NS5_IJlSB_lEEENS4_8TiledMMAINS4_8MMA_AtomIJNS4_4SM904GMMA6SPARSE29GMMA_64x256x32_F32BF16BF16_SSILNS1D_5MajorE0ELS1G_0ELNS1D_7ScaleInE1ELS1H_1ELNS1D_9SparseSelE0EEEEEENSJ_INS5_IJSK_SB_SB_EEENS5_IJSB_NSA_ILi0EEES1M_EEEEENS5_IJNS4_10UnderscoreES1P_S1P_EEEEENS4_13SM90_TMA_LOADENS4_14ComposedLayoutINS4_7SwizzleILi3ELi4ELi3EEENS4_25smem_sparse_ptr_flag_bitsILi2ELi16EEENSJ_INS5_IJNS5_IJSB_SQ_EEENS5_IJSK_NSA_ILi64EEEEEEEEENS5_IJNS5_IJS1M_SG_EEESN_EEEEEEEvNS4_8identityES1S_NS1T_IS1V_NS4_18smem_ptr_flag_bitsILi16EEENSJ_INS5_IJSQ_S1Z_EEENS5_IJS1Z_SB_EEEEEEEvS26_EENS_8epilogue10collective6detail29Sm90TmaWarpSpecializedAdapterINS2F_15DefaultEpilogueIfNS5_IJSB_llEEES2J_NS2E_6thread17LinearCombinationIfLi1EffLNS2K_9ScaleType4KindE0ELNS_15FloatRoundStyleE2EfEENS1_15EpilogueDefaultEEEEEvvEEEEvNT_6ParamsE:
[----:B------:R-:W0:Y:S02]  /*0000*/  LDC R1, c[0x0][0x28] ;  /* 0x00000a00ff017b82 */ /* 0x000e240000000800 */
[----:B0-----:R-:W-:Y:S01]  /*0010*/  VIADD R1, R1, 0xfffff5a8 ;  /* 0xfffff5a801017836 */ /* 0x001fe20000000000 */
[----:B------:R-:W0:Y:S01]  /*0020*/  S2R R2, SR_TID.X ;  /* 0x0000000000027919 */ /* 0x000e220000002100 */
[----:B------:R-:W-:Y:S01]  /*0030*/  ELECT P0, URZ, PT ;  /* 0x00000000003f782f */ /* 0x000fe20003800000 */
[----:B------:R-:W-:Y:S01]  /*0040*/  BSSY B0, `(.L_x_0) ;  /* 0x0000018000007945 */ /* 0x000fe20003800000 */
[--C-:B0-----:R-:W-:Y:S02]  /*0050*/  SHF.R.U32.HI R0, RZ, 0x5, R2.reuse ;  /* 0x00000005ff007819 */ /* 0x101fe40000011602 */
[----:B------:R-:W-:-:S03]  /*0060*/  SHF.R.U32.HI R2, RZ, 0x7, R2 ;  /* 0x00000007ff027819 */ /* 0x000fc60000011602 */
[----:B------:R-:W0:Y:S04]  /*0070*/  SHFL.IDX PT, R3, R0, RZ, 0x1f ;  /* 0x00001fff00037589 */ /* 0x000e2800000e0000 */
[----:B------:R-:W1:Y:S01]  /*0080*/  SHFL.IDX PT, R2, R2, RZ, 0x1f ;  /* 0x00001fff02027589 */ /* 0x000e6200000e0000 */
[----:B0-----:R-:W-:Y:S02]  /*0090*/  R2UR UR4, R3 ;  /* 0x00000000030472ca */ /* 0x001fe400000e0000 */
[----:B-1----:R-:W-:-:S11]  /*00a0*/  R2UR UR8, R2 ;  /* 0x00000000020872ca */ /* 0x002fd600000e0000 */
[----:B------:R-:W-:Y:S02]  /*00b0*/  USHF.R.S32.HI UR5, URZ, 0x1f, UR4 ;  /* 0x0000001f3f057899 */ /* 0x000fe40008011404 */
[----:B------:R-:W-:Y:S02]  /*00c0*/  ISETP.NE.OR P0, PT, RZ, UR4, !P0 ;  /* 0x00000004ff007c0c */ /* 0x000fe4000c705670 */
[----:B------:R-:W-:-:S04]  /*00d0*/  ULEA.HI UR5, UR5, UR4, URZ, 0x2 ;  /* 0x0000000405057291 */ /* 0x000fc8000f8f103f */
[----:B------:R-:W-:-:S04]  /*00e0*/  ULOP3.LUT UR5, UR5, 0xfffffffc, URZ, 0xc0, !UPT ;  /* 0xfffffffc05057892 */ /* 0x000fc8000f8ec03f */
[----:B------:R-:W-:-:S03]  /*00f0*/  UIADD3 UR7, UR4, -UR5, URZ ;  /* 0x8000000504077290 */ /* 0x000fc6000fffe03f */
[----:B------:R-:W-:Y:S09]  /*0100*/  @P0 BRA `(.L_x_1) ;  /* 0x00000000002c0947 */ /* 0x000ff20003800000 */
[----:B------:R-:W-:Y:S02]  /*0110*/  ULDC.64 UR4, c[0x0][0x198] ;  /* 0x0000660000047ab9 */ /* 0x000fe40000000a00 */
[----:B------:R-:W-:Y:S02]  /*0120*/  UIADD3 UR10, UP0, UR4, 0xf0, URZ ;  /* 0x000000f0040a7890 */ /* 0x000fe4000ff1e03f */
[----:B------:R-:W-:Y:S02]  /*0130*/  UIADD3 UR12, UP1, UR4, 0x1f0, URZ ;  /* 0x000001f0040c7890 */ /* 0x000fe4000ff3e03f */
[----:B------:R-:W-:Y:S02]  /*0140*/  UIADD3 UR4, UP2, UR4, 0x2f0, URZ ;  /* 0x000002f004047890 */ /* 0x000fe4000ff5e03f */
[----:B------:R-:W-:Y:S02]  /*0150*/  UIADD3.X UR11, URZ, UR5, URZ, UP0, !UPT ;  /* 0x000000053f0b7290 */ /* 0x000fe400087fe43f */
[----:B------:R-:W-:-:S02]  /*0160*/  UIADD3.X UR13, URZ, UR5, URZ, UP1, !UPT ;  /* 0x000000053f0d7290 */ /* 0x000fc40008ffe43f */
[----:B------:R-:W-:-:S05]  /*0170*/  UIADD3.X UR5, URZ, UR5, URZ, UP2, !UPT ;  /* 0x000000053f057290 */ /* 0x000fca00097fe43f */
[----:B------:R0:W-:Y:S02]  /*0180*/  UTMACCTL.PF [UR10] ;  /* 0x000000000a0079b9 */ /* 0x0001e40008040000 */
[----:B------:R0:W-:Y:S02]  /*0190*/  UTMACCTL.PF [UR12] ;  /* 0x000000000c0079b9 */ /* 0x0001e40008040000 */
[----:B------:R0:W-:Y:S02]  /*01a0*/  UTMACCTL.PF [UR4] ;  /* 0x00000000040079b9 */ /* 0x0001e40008040000 */
[----:B0-----:R-:W-:Y:S01]  /*01b0*/  NOP ;  /* 0x0000000000007918 */ /* 0x001fe20000000000 */
.L_x_1:
[----:B------:R-:W-:Y:S05]  /*01c0*/  BSYNC B0 ;  /* 0x0000000000007941 */ /* 0x000fea0003800000 */
.L_x_0:
[----:B------:R-:W0:Y:S01]  /*01d0*/  SHFL.IDX PT, R2, R0, RZ, 0x1f ;  /* 0x00001fff00027589 */ /* 0x000e2200000e0000 */
[----:B------:R-:W-:Y:S01]  /*01e0*/  UISETP.NE.AND UP0, UPT, UR7, 0x3, UPT ;  /* 0x000000030700788c */ /* 0x000fe2000bf05270 */
[----:B------:R-:W-:Y:S01]  /*01f0*/  ISETP.NE.AND P1, PT, RZ, UR8, PT ;  /* 0x00000008ff007c0c */ /* 0x000fe2000bf25270 */
[----:B------:R-:W-:Y:S02]  /*0200*/  UIADD3 UR11, UR8, -0x1, URZ ;  /* 0xffffffff080b7890 */ /* 0x000fe4000fffe03f */
[----:B------:R-:W-:Y:S02]  /*0210*/  UISETP.EQ.OR UP0, UPT, UR7, URZ, !UP0 ;  /* 0x0000003f0700728c */ /* 0x000fe4000c702670 */
[----:B------:R-:W-:Y:S02]  /*0220*/  UISETP.GE.U32.AND UP1, UPT, UR11, 0x2, UPT ;  /* 0x000000020b00788c */ /* 0x000fe4000bf26070 */
[----:B------:R-:W-:-:S04]  /*0230*/  UISETP.EQ.AND UP0, UPT, UR8, URZ, UP0 ;  /* 0x0000003f0800728c */ /* 0x000fc80008702270 */
[----:B------:R-:W-:-:S04]  /*0240*/  USEL UR6, URZ, 0x1, !UP0 ;  /* 0x000000013f067887 */ /* 0x000fc8000c000000 */
[----:B------:R-:W-:Y:S01]  /*0250*/  USEL UR6, UR6, 0x2, UP1 ;  /* 0x0000000206067887 */ /* 0x000fe20008800000 */
[----:B0-----:R-:W-:-:S13]  /*0260*/  ISETP.NE.AND P0, PT, R2, RZ, PT ;  /* 0x000000ff0200720c */ /* 0x001fda0003f05270 */
[----:B------:R-:W-:Y:S05]  /*0270*/  @P0 BRA `(.L_x_2) ;  /* 0x0000000000480947 */ /* 0x000fea0003800000 */
[----:B------:R-:W0:Y:S01]  /*0280*/  S2UR UR10, SR_CgaCtaId ;  /* 0x00000000000a79c3 */ /* 0x000e220000008800 */
[----:B------:R-:W-:Y:S01]  /*0290*/  UMOV UR4, 0x400 ;  /* 0x0000040000047882 */ /* 0x000fe20000000000 */
[----:B------:R-:W-:Y:S01]  /*02a0*/  UMOV UR5, 0x1 ;  /* 0x0000000100057882 */ /* 0x000fe20000000000 */
[----:B------:R-:W-:Y:S01]  /*02b0*/  UMOV UR8, 0x100 ;  /* 0x0000010000087882 */ /* 0x000fe20000000000 */
[----:B------:R-:W-:Y:S01]  /*02c0*/  ELECT P0, URZ, PT ;  /* 0x00000000003f782f */ /* 0x000fe20003800000 */
[----:B------:R-:W-:-:S04]  /*02d0*/  UIADD3 UR8, -UR8, 0x100000, URZ ;  /* 0x0010000008087890 */ /* 0x000fc8000fffe13f */
[----:B------:R-:W-:Y:S02]  /*02e0*/  USHF.L.U32 UR9, UR8, 0xb, URZ ;  /* 0x0000000b08097899 */ /* 0x000fe4000800063f */
[----:B------:R-:W-:Y:S02]  /*02f0*/  USHF.L.U32 UR8, UR8, 0x1, URZ ;  /* 0x0000000108087899 */ /* 0x000fe4000800063f */
[----:B0-----:R-:W-:Y:S02]  /*0300*/  ULEA UR10, UR10, UR4, 0x18 ;  /* 0x000000040a0a7291 */ /* 0x001fe4000f8ec03f */
[----:B------:R-:W-:-:S04]  /*0310*/  UIADD3 UR4, -UR5, 0x100000, URZ ;  /* 0x0010000005047890 */ /* 0x000fc8000fffe13f */
[----:B------:R-:W-:Y:S02]  /*0320*/  USHF.L.U32 UR5, UR4, 0xb, URZ ;  /* 0x0000000b04057899 */ /* 0x000fe4000800063f */
[----:B------:R-:W-:Y:S01]  /*0330*/  USHF.L.U32 UR4, UR4, 0x1, URZ ;  /* 0x0000000104047899 */ /* 0x000fe2000800063f */
[----:B------:R-:W0:Y:S11]  /*0340*/  FENCE.VIEW.ASYNC.S ;  /* 0x00000000000073c6 */ /* 0x000e360000000000 */
[----:B0-----:R0:W1:Y:S01]  /*0350*/  SYNCS.EXCH.64 URZ, [UR10], UR4 ;  /* 0x000000040a3f75b2 */ /* 0x0010620008000100 */
[----:B------:R0:W2:Y:S01]  /*0360*/  SYNCS.EXCH.64 URZ, [UR10+0x10], UR8 ;  /* 0x000010080a3f75b2 */ /* 0x0000a20008000100 */
[----:B------:R0:W3:Y:S01]  /*0370*/  SYNCS.EXCH.64 URZ, [UR10+0x8], UR4 ;  /* 0x000008040a3f75b2 */ /* 0x0000e20008000100 */
[----:B------:R0:W4:Y:S01]  /*0380*/  SYNCS.EXCH.64 URZ, [UR10+0x18], UR8 ;  /* 0x000018080a3f75b2 */ /* 0x0001220008000100 */
[----:B------:R-:W-:Y:S01]  /*0390*/  NOP ;  /* 0x0000000000007918 */ /* 0x000fe20000000000 */
.L_x_2:
[----:B------:R-:W5:Y:S01]  /*03a0*/  LDC R2, c[0x0][0x75c] ;  /* 0x0001d700ff027b82 */ /* 0x000f620000000800 */
[----:B------:R-:W1:Y:S01]  /*03b0*/  SHFL.IDX PT, R0, R0, RZ, 0x1f ;  /* 0x00001fff00007589 */ /* 0x000e6200000e0000 */
[----:B------:R-:W-:Y:S01]  /*03c0*/  ELECT P0, URZ, PT ;  /* 0x00000000003f782f */ /* 0x000fe20003800000 */
[----:B------:R-:W-:Y:S01]  /*03d0*/  IMAD.MOV.U32 R5, RZ, RZ, RZ ;  /* 0x000000ffff057224 */ /* 0x000fe200078e00ff */
[----:B0-----:R-:W-:Y:S01]  /*03e0*/  UMOV UR4, 0x20 ;  /* 0x0000002000047882 */ /* 0x001fe20000000000 */
[----:B------:R-:W0:Y:S01]  /*03f0*/  S2R R11, SR_CTAID.Y ;  /* 0x00000000000b7919 */ /* 0x000e220000002600 */
[----:B------:R-:W-:Y:S01]  /*0400*/  NOP ;  /* 0x0000000000007918 */ /* 0x000fe20000000000 */
[----:B------:R-:W-:Y:S01]  /*0410*/  NOP ;  /* 0x0000000000007918 */ /* 0x000fe20000000000 */
[----:B------:R-:W2:Y:S01]  /*0420*/  S2R R4, SR_CTAID.X ;  /* 0x0000000000047919 */ /* 0x000ea20000002500 */
[----:B-----5:R-:W-:Y:S02]  /*0430*/  ISETP.NE.AND P4, PT, R2, 0x1, PT ;  /* 0x000000010200780c */ /* 0x020fe40003f85270 */
[----:B-1----:R-:W-:-:S11]  /*0440*/  ISETP.NE.OR P0, PT, R0, RZ, !P0 ;  /* 0x000000ff0000720c */ /* 0x002fd60004705670 */
[----:B------:R-:W2:Y:S01]  /*0450*/  @P4 LDC R7, c[0x0][0x10] ;  /* 0x00000400ff074b82 */ /* 0x000ea20000000800 */
[----:B0-----:R-:W-:Y:S01]  /*0460*/  @P4 IMAD.MOV.U32 R2, RZ, RZ, R11 ;  /* 0x000000ffff024224 */ /* 0x001fe200078e000b */
[----:B------:R-:W-:Y:S01]  /*0470*/  VOTEU.ALL UP0, P0 ;  /* 0x00000000003f7886 */ /* 0x000fe20000000000 */
[----:B------:R-:W-:Y:S01]  /*0480*/  @P4 IMAD.MOV.U32 R3, RZ, RZ, RZ ;  /* 0x000000ffff034224 */ /* 0x000fe200078e00ff */
[----:B------:R-:W-:Y:S01]  /*0490*/  @P4 MOV R13, RZ ;  /* 0x000000ff000d4202 */ /* 0x000fe20000000f00 */
[----:B------:R-:W-:Y:S02]  /*04a0*/  VOTEU.ALL UP1, P0 ;  /* 0x00000000003f7886 */ /* 0x000fe40000020000 */
[----:B------:R-:W-:Y:S01]  /*04b0*/  @!UP0 UMOV UR8, 0x400 ;  /* 0x0000040000088882 */ /* 0x000fe20000000000 */
[----:B------:R-:W0:Y:S01]  /*04c0*/  @!P4 LDC R9, c[0x0][0xc] ;  /* 0x00000300ff09cb82 */ /* 0x000e220000000800 */
[----:B------:R-:W-:-:S04]  /*04d0*/  @!UP0 UIADD3 UR4, -UR4, 0x100000, URZ ;  /* 0x0010000004048890 */ /* 0x000fc8000fffe13f */
[----:B------:R-:W-:Y:S02]  /*04e0*/  @!UP0 USHF.L.U32 UR5, UR4, 0xb, URZ ;  /* 0x0000000b04058899 */ /* 0x000fe4000800063f */
[----:B------:R-:W-:Y:S01]  /*04f0*/  @!UP0 USHF.L.U32 UR4, UR4, 0x1, URZ ;  /* 0x0000000104048899 */ /* 0x000fe2000800063f */
[----:B------:R-:W1:Y:S01]  /*0500*/  @!UP0 S2UR UR9, SR_CgaCtaId ;  /* 0x00000000000989c3 */ /* 0x000e620000008800 */
[----:B--2---:R-:W-:-:S04]  /*0510*/  @P4 IMAD.WIDE.U32 R6, R4, R7, R2 ;  /* 0x0000000704064225 */ /* 0x004fc800078e0002 */
[----:B------:R-:W-:Y:S02]  /*0520*/  @P4 IMAD.MOV.U32 R10, RZ, RZ, R6 ;  /* 0x000000ffff0a4224 */ /* 0x000fe400078e0006 */
[----:B------:R-:W-:Y:S02]  /*0530*/  @P4 IMAD.IADD R14, R7, 0x1, R13 ;  /* 0x00000001070e4824 */ /* 0x000fe400078e020d */
[----:B0-----:R-:W-:-:S04]  /*0540*/  @!P4 IMAD.WIDE.U32 R2, R9, R11, R4 ;  /* 0x0000000b0902c225 */ /* 0x001fc800078e0004 */
[----:B------:R-:W-:Y:S01]  /*0550*/  @!P4 IMAD.MOV.U32 R14, RZ, RZ, R3 ;  /* 0x000000ffff0ec224 */ /* 0x000fe200078e0003 */
[----:B------:R-:W-:Y:S01]  /*0560*/  @!P4 MOV R10, R2 ;  /* 0x00000002000ac202 */ /* 0x000fe20000000f00 */
[----:B-1----:R-:W-:-:S04]  /*0570*/  @!UP0 ULEA UR8, UR9, UR8, 0x18 ;  /* 0x0000000809088291 */ /* 0x002fc8000f8ec03f */
[----:B------:R0:W-:Y:S01]  /*0580*/  STL [R1+0x204], R10 ;  /* 0x0002040a01007387 */ /* 0x0001e20000100800 */
[----:B------:R-:W-:-:S03]  /*0590*/  VOTEU.ALL UP0, P0 ;  /* 0x00000000003f7886 */ /* 0x000fc60000000000 */
[----:B------:R0:W-:Y:S04]  /*05a0*/  STL [R1+0x200], R14 ;  /* 0x0002000e01007387 */ /* 0x0001e80000100800 */
[----:B------:R-:W1:Y:S02]  /*05b0*/  FENCE.VIEW.ASYNC.S ;  /* 0x00000000000073c6 */ /* 0x000e640000000000 */
[----:B-1----:R0:W3:Y:S01]  /*05c0*/  @!UP0 SYNCS.EXCH.64 URZ, [UR8+0x30], UR4 ;  /* 0x00003004083f85b2 */ /* 0x0020e20008000100 */
[----:B------:R0:W3:Y:S01]  /*05d0*/  @!UP1 SYNCS.EXCH.64 URZ, [UR8+0x38], UR4 ;  /* 0x00003804083f95b2 */ /* 0x0000e20008000100 */
[----:B------:R-:W-:Y:S01]  /*05e0*/  NOP ;  /* 0x0000000000007918 */ /* 0x000fe20000000000 */
[----:B---34-:R-:W-:Y:S06]  /*05f0*/  BAR.SYNC.DEFER_BLOCKING 0x0 ;  /* 0x0000000000007b1d */ /* 0x018fec0000010000 */
[----:B0-----:R-:W-:Y:S05]  /*0600*/  @!P1 BRA `(.L_x_3) ;  /* 0x0000019c00bc9947 */ /* 0x001fea0003800000 */
[----:B------:R-:W-:-:S06]  /*0610*/  UISETP.GT.U32.AND UP0, UPT, UR11, 0x1, UPT ;  /* 0x000000010b00788c */ /* 0x000fcc000bf04070 */
[----:B------:R-:W-:-:S13]  /*0620*/  PLOP3.LUT P0, PT, PT, PT, UP0, 0x80, 0x0 ;  /* 0x000000000000781c */ /* 0x000fda0003f0f008 */
[----:B------:R-:W-:Y:S05]  /*0630*/  @P0 EXIT ;  /* 0x000000000000094d */ /* 0x000fea0003800000 */
[----:B------:R-:W-:Y:S01]  /*0640*/  ULDC.64 UR4, c[0x0][0x750] ;  /* 0x0001d40000047ab9 */ /* 0x000fe20000000a00 */
[----:B------:R-:W-:Y:S01]  /*0650*/  UMOV UR13, 0xffffffff ;  /* 0xffffffff000d7882 */ /* 0x000fe20000000000 */
[----:B------:R-:W-:Y:S01]  /*0660*/  ISETP.GE.U32.AND P0, PT, R10, UR4, PT ;  /* 0x000000040a007c0c */ /* 0x000fe2000bf06070 */
[----:B------:R-:W-:Y:S01]  /*0670*/  UMOV UR12, 0xffffffff ;  /* 0xffffffff000c7882 */ /* 0x000fe20000000000 */
[----:B------:R-:W-:Y:S01]  /*0680*/  PRMT R0, RZ, 0x7610, R0 ;  /* 0x00007610ff007816 */ /* 0x000fe20000000000 */
[----:B------:R-:W-:Y:S01]  /*0690*/  IMAD.MOV.U32 R3, RZ, RZ, -0x1 ;  /* 0xffffffffff037424 */ /* 0x000fe200078e00ff */
[----:B------:R-:W-:-:S13]  /*06a0*/  ISETP.GE.U32.AND.EX P0, PT, R14, UR5, PT, P0 ;  /* 0x000000050e007c0c */ /* 0x000fda000bf06100 */
[----:B------:R-:W-:Y:S05]  /*06b0*/  @P0 BRA `(.L_x_4) ;  /* 0x00000004006c0947 */ /* 0x000fea0003800000 */
[----:B------:R-:W-:Y:S01]  /*06c0*/  ULDC.64 UR14, c[0x0][0x728] ;  /* 0x0001ca00000e7ab9 */ /* 0x000fe20000000a00 */
[----:B------:R-:W0:Y:S01]  /*06d0*/  LDC.64 R12, c[0x0][0x720] ;  /* 0x0001c800ff0c7b82 */ /* 0x000e220000000a00 */
[----:B------:R-:W-:Y:S01]  /*06e0*/  ISETP.NE.U32.AND P0, PT, RZ, UR14, PT ;  /* 0x0000000eff007c0c */ /* 0x000fe2000bf05070 */
[----:B------:R-:W-:Y:S01]  /*06f0*/  ULDC UR13, c[0x0][0x730] ;  /* 0x0001cc00000d7ab9 */ /* 0x000fe20000000800 */
[----:B------:R-:W-:Y:S02]  /*0700*/  R2UR UR4, R10 ;  /* 0x000000000a0472ca */ /* 0x000fe400000e0000 */
[----:B------:R-:W-:Y:S02]  /*0710*/  ISETP.NE.AND.EX P0, PT, RZ, UR15, PT, P0 ;  /* 0x0000000fff007c0c */ /* 0x000fe4000bf05300 */
[----:B------:R-:W-:-:S11]  /*0720*/  R2UR UR5, R14 ;  /* 0x000000000e0572ca */ /* 0x000fd600000e0000 */
[----:B------:R-:W-:Y:S05]  /*0730*/  @!P0 BRA `(.L_x_5) ;  /* 0x0000000000308947 */ /* 0x000fea0003800000 */
[----:B------:R-:W-:Y:S01]  /*0740*/  R2UR UR4, R10 ;  /* 0x000000000a0472ca */ /* 0x000fe200000e0000 */
[----:B------:R-:W-:Y:S01]  /*0750*/  ULDC UR7, c[0x0][0x734] ;  /* 0x0001cd0000077ab9 */ /* 0x000fe20000000800 */
[----:B------:R-:W-:-:S11]  /*0760*/  R2UR UR12, R14 ;  /* 0x000000000e0c72ca */ /* 0x000fd600000e0000 */
[----:B------:R-:W-:-:S04]  /*0770*/  UIADD3 UR7, UP0, UR4, UR7, URZ ;  /* 0x0000000704077290 */ /* 0x000fc8000ff1e03f */
[----:B------:R-:W-:-:S04]  /*0780*/  UIADD3.X UR12, URZ, UR12, URZ, UP0, !UPT ;  /* 0x0000000c3f0c7290 */ /* 0x000fc800087fe43f */
[----:B------:R-:W-:-:S04]  /*0790*/  UIMAD.WIDE.U32 UR4, UR12, UR14, URZ ;  /* 0x0000000e0c0472a5 */ /* 0x000fc8000f8e003f */
[----:B------:R-:W-:Y:S02]  /*07a0*/  UIMAD.WIDE.U32 UR8, UP0, UR7, UR15, UR4 ;  /* 0x0000000f070872a5 */ /* 0x000fe4000f800004 */
[----:B------:R-:W-:Y:S02]  /*07b0*/  UIMAD.WIDE.U32 UR4, UR7, UR14, URZ ;  /* 0x0000000e070472a5 */ /* 0x000fe4000f8e003f */
[----:B------:R-:W-:Y:S02]  /*07c0*/  UIADD3.X UR11, URZ, URZ, URZ, UP0, !UPT ;  /* 0x0000003f3f0b7290 */ /* 0x000fe400087fe43f */
[----:B------:R-:W-:Y:S01]  /*07d0*/  UIADD3 URZ, UP0, UR5, UR8, URZ ;  /* 0x00000008053f7290 */ /* 0x000fe2000ff1e03f */
[----:B------:R-:W-:-:S03]  /*07e0*/  UMOV UR10, UR9 ;  /* 0x00000009000a7c82 */ /* 0x000fc60008000000 */
[----:B------:R-:W-:-:S12]  /*07f0*/  UIMAD.WIDE.U32.X UR4, UR12, UR15, UR10, UP0 ;  /* 0x0000000f0c0472a5 */ /* 0x000fd800080e040a */
.L_x_5:
[----:B------:R-:W-:Y:S01]  /*0800*/  USHF.R.U64 UR12, UR4, UR13, UR5 ;  /* 0x0000000d040c7299 */ /* 0x000fe20008001205 */
[----:B------:R-:W1:Y:S01]  /*0810*/  LDC.64 R16, c[0x0][0x740] ;  /* 0x0001d000ff107b82 */ /* 0x000e620000000a00 */
[----:B------:R-:W-:Y:S01]  /*0820*/  USHF.R.U32.HI UR4, URZ, UR13, UR5 ;  /* 0x0000000d3f047299 */ /* 0x000fe20008011605 */
[----:B------:R-:W-:Y:S01]  /*0830*/  I2FP.F32.U32 R0, R4 ;  /* 0x0000000400007245 */ /* 0x000fe20000201000 */
[----:B------:R-:W-:Y:S01]  /*0840*/  IMAD.MOV.U32 R3, RZ, RZ, R14 ;  /* 0x000000ffff037224 */ /* 0x000fe200078e000e */
[----:B------:R-:W-:Y:S01]  /*0850*/  ULDC UR5, c[0x0][0x150] ;  /* 0x0000540000057ab9 */ /* 0x000fe20000000800 */
[----:B------:R-:W-:Y:S02]  /*0860*/  IADD3 R7, P0, RZ, -UR12, RZ ;  /* 0x8000000cff077c10 */ /* 0x000fe4000ff1e0ff */
[----:B------:R-:W-:Y:S01]  /*0870*/  FMUL R0, R0, UR5 ;  /* 0x0000000500007c20 */ /* 0x000fe20008400000 */
[----:B------:R-:W2:Y:S01]  /*0880*/  LDC R8, c[0x0][0x718] ;  /* 0x0001c600ff087b82 */ /* 0x000ea20000000800 */
[----:B------:R-:W-:Y:S01]  /*0890*/  MOV R2, R10 ;  /* 0x0000000a00027202 */ /* 0x000fe20000000f00 */
[----:B------:R-:W-:Y:S01]  /*08a0*/  IMAD.X R9, RZ, RZ, ~UR4, P0 ;  /* 0x80000004ff097e24 */ /* 0x000fe200080e06ff */
[----:B------:R-:W-:-:S02]  /*08b0*/  ULDC UR4, c[0x0][0x154] ;  /* 0x0000550000047ab9 */ /* 0x000fc40000000800 */
[----:B------:R-:W3:Y:S01]  /*08c0*/  F2I.U32.TRUNC.NTZ R0, R0 ;  /* 0x0000000000007305 */ /* 0x000ee2000020f000 */
[-C--:B0-----:R-:W-:Y:S02]  /*08d0*/  IMAD R6, R9, R12.reuse, RZ ;  /* 0x0000000c09067224 */ /* 0x081fe400078e02ff */
[----:B------:R-:W0:Y:S01]  /*08e0*/  LDC R5, c[0x0][0x144] ;  /* 0x00005100ff057b82 */ /* 0x000e220000000800 */
[----:B------:R-:W-:-:S04]  /*08f0*/  IMAD.WIDE.U32 R2, R7, R12, R2 ;  /* 0x0000000c07027225 */ /* 0x000fc800078e0002 */
[----:B------:R-:W-:-:S03]  /*0900*/  IMAD R7, R7, R13, R6 ;  /* 0x0000000d07077224 */ /* 0x000fc600078e0206 */
[----:B------:R-:W4:Y:S01]  /*0910*/  LDC R10, c[0x0][0x708] ;  /* 0x0001c200ff0a7b82 */ /* 0x000f220000000800 */
[----:B------:R-:W-:Y:S01]  /*0920*/  IMAD.IADD R7, R3, 0x1, R7 ;  /* 0x0000000103077824 */ /* 0x000fe200078e0207 */
[----:B-1----:R-:W-:Y:S01]  /*0930*/  ISETP.NE.U32.AND P0, PT, R16, RZ, PT ;  /* 0x000000ff1000720c */ /* 0x002fe20003f05070 */
[----:B---3--:R-:W-:-:S03]  /*0940*/  IMAD.MOV R3, RZ, RZ, -R0 ;  /* 0x000000ffff037224 */ /* 0x008fc600078e0a00 */
[----:B------:R-:W-:Y:S02]  /*0950*/  ISETP.NE.AND.EX P0, PT, R17, RZ, PT, P0 ;  /* 0x000000ff1100720c */ /* 0x000fe40003f05300 */
[----:B------:R-:W1:Y:S01]  /*0960*/  LDC R9, c[0x0][0x758] ;  /* 0x0001d600ff097b82 */ /* 0x000e620000000800 */
[-CC-:B--2---:R-:W-:Y:S02]  /*0970*/  SHF.R.U64 R14, R2, R8.reuse, R7.reuse ;  /* 0x00000008020e7219 */ /* 0x184fe40000001207 */
[----:B------:R-:W-:Y:S02]  /*0980*/  I2FP.F32.U32 R2, R11 ;  /* 0x0000000b00027245 */ /* 0x000fe40000201000 */
[----:B------:R-:W-:Y:S01]  /*0990*/  SHF.R.U32.HI R7, RZ, R8, R7 ;  /* 0x00000008ff077219 */ /* 0x000fe20000011607 */
[----:B------:R-:W-:Y:S02]  /*09a0*/  IMAD.MOV.U32 R8, RZ, RZ, 0x1 ;  /* 0x00000001ff087424 */ /* 0x000fe400078e00ff */
[----:B------:R-:W2:Y:S01]  /*09b0*/  LDC R12, c[0x0][0x148] ;  /* 0x00005200ff0c7b82 */ /* 0x000ea20000000800 */
[----:B0-----:R-:W-:-:S02]  /*09c0*/  IMAD R0, R5, R3, R4 ;  /* 0x0000000305007224 */ /* 0x001fc400078e0204 */
[----:B------:R-:W-:Y:S01]  /*09d0*/  FMUL R3, R2, UR4 ;  /* 0x0000000402037c20 */ /* 0x000fe20008400000 */
[----:B------:R-:W-:-:S04]  /*09e0*/  MOV R2, 0xffffffff ;  /* 0xffffffff00027802 */ /* 0x000fc80000000f00 */
[----:B------:R-:W0:Y:S01]  /*09f0*/  LDC R15, c[0x0][0x700] ;  /* 0x0001c000ff0f7b82 */ /* 0x000e220000000800 */
[-CC-:B----4-:R-:W-:Y:S02]  /*0a00*/  SHF.R.U64 R22, R14, R10.reuse, R7.reuse ;  /* 0x0000000a0e167219 */ /* 0x190fe40000001207 */
[----:B------:R-:W-:Y:S02]  /*0a10*/  SHF.R.U32.HI R4, RZ, R10, R7 ;  /* 0x0000000aff047219 */ /* 0x000fe40000011607 */
[----:B------:R3:W4:Y:S03]  /*0a20*/  F2I.U32.TRUNC.NTZ R10, R3 ;  /* 0x00000003000a7305 */ /* 0x000726000020f000 */
[----:B------:R-:W0:Y:S01]  /*0a30*/  LDC R18, c[0x0][0x748] ;  /* 0x0001d200ff127b82 */ /* 0x000e220000000800 */
[-C--:B-1----:R-:W-:Y:S02]  /*0a40*/  SHF.R.U64 R24, R22, R9.reuse, R4 ;  /* 0x0000000916187219 */ /* 0x082fe40000001204 */
[----:B------:R-:W-:-:S02]  /*0a50*/  SHF.L.U32 R2, R2, R9, RZ ;  /* 0x0000000902027219 */ /* 0x000fc400000006ff */
[-C--:B------:R-:W-:Y:S02]  /*0a60*/  SHF.R.U32.HI R4, RZ, R9.reuse, R4 ;  /* 0x00000009ff047219 */ /* 0x080fe40000011604 */
[----:B------:R-:W-:Y:S01]  /*0a70*/  SHF.L.U32 R8, R8, R9, RZ ;  /* 0x0000000908087219 */ /* 0x000fe200000006ff */
[----:B------:R-:W1:Y:S01]  /*0a80*/  LDC R19, c[0x0][0x738] ;  /* 0x0001ce00ff137b82 */ /* 0x000e620000000800 */
[----:B------:R-:W-:Y:S01]  /*0a90*/  LOP3.LUT R9, RZ, R2, RZ, 0x33, !PT ;  /* 0x00000002ff097212 */ /* 0x000fe200078e33ff */
[----:B------:R-:W-:Y:S02]  /*0aa0*/  IMAD.MOV.U32 R2, RZ, RZ, R24 ;  /* 0x000000ffff027224 */ /* 0x000fe400078e0018 */
[----:B---3--:R-:W-:-:S04]  /*0ab0*/  IMAD.MOV.U32 R3, RZ, RZ, R4 ;  /* 0x000000ffff037224 */ /* 0x008fc800078e0004 */
[----:B------:R-:W3:Y:S01]  /*0ac0*/  LDC R20, c[0x0][0x710] ;  /* 0x0001c400ff147b82 */ /* 0x000ee20000000800 */
[----:B--2-4-:R-:W-:Y:S05]  /*0ad0*/  @!P0 BRA `(.L_x_6) ;  /* 0x0000000000288947 */ /* 0x014fea0003800000 */
[----:B------:R-:W2:Y:S02]  /*0ae0*/  LDC R7, c[0x0][0x74c] ;  /* 0x0001d300ff077b82 */ /* 0x000ea40000000800 */
[----:B--2---:R-:W-:-:S04]  /*0af0*/  IADD3 R7, P0, R24, R7, RZ ;  /* 0x0000000718077210 */ /* 0x004fc80007f1e0ff */
[----:B------:R-:W-:-:S05]  /*0b00*/  IADD3.X R13, RZ, R4, RZ, P0, !PT ;  /* 0x00000004ff0d7210 */ /* 0x000fca00007fe4ff */
[----:B------:R-:W-:-:S04]  /*0b10*/  IMAD.WIDE.U32 R2, R13, R16, RZ ;  /* 0x000000100d027225 */ /* 0x000fc800078e00ff */
[----:B------:R-:W-:-:S04]  /*0b20*/  IMAD.WIDE.U32 R4, P0, R7, R17, R2 ;  /* 0x0000001107047225 */ /* 0x000fc80007800002 */
[----:B------:R-:W-:-:S04]  /*0b30*/  IMAD.WIDE.U32 R2, R7, R16, RZ ;  /* 0x0000001007027225 */ /* 0x000fc800078e00ff */
[----:B------:R-:W-:Y:S01]  /*0b40*/  IMAD.X R7, RZ, RZ, RZ, P0 ;  /* 0x000000ffff077224 */ /* 0x000fe200000e06ff */
[----:B------:R-:W-:Y:S01]  /*0b50*/  IADD3 RZ, P0, R3, R4, RZ ;  /* 0x0000000403ff7210 */ /* 0x000fe20007f1e0ff */
[----:B------:R-:W-:-:S04]  /*0b60*/  IMAD.MOV.U32 R6, RZ, RZ, R5 ;  /* 0x000000ffff067224 */ /* 0x000fc800078e0005 */
[----:B------:R-:W-:-:S08]  /*0b70*/  IMAD.WIDE.U32.X R2, R13, R17, R6, P0 ;  /* 0x000000110d027225 */ /* 0x000fd000000e0406 */
.L_x_6:
[----:B0-----:R-:W-:Y:S01]  /*0b80*/  SHF.R.U64 R2, R2, R18, R3 ;  /* 0x0000001202027219 */ /* 0x001fe20000001203 */
[----:B------:R-:W-:Y:S01]  /*0b90*/  IMAD.MOV R10, RZ, RZ, -R10 ;  /* 0x000000ffff0a7224 */ /* 0x000fe200078e0a0a */
[----:B------:R-:W-:Y:S02]  /*0ba0*/  LOP3.LUT R9, R22, R9, RZ, 0xc0, !PT ;  /* 0x0000000916097212 */ /* 0x000fe400078ec0ff */
[----:B------:R-:W-:Y:S01]  /*0bb0*/  IADD3 R3, R15, -0x1, RZ ;  /* 0xffffffff0f037810 */ /* 0x000fe20007ffe0ff */
[----:B------:R-:W-:Y:S02]  /*0bc0*/  IMAD.MOV R4, RZ, RZ, -R2 ;  /* 0x000000ffff047224 */ /* 0x000fe400078e0a02 */
[----:B------:R-:W-:Y:S01]  /*0bd0*/  @P4 IMAD R0, R12, R10, R11 ;  /* 0x0000000a0c004224 */ /* 0x000fe200078e020b */
[----:B------:R-:W-:Y:S01]  /*0be0*/  LOP3.LUT R14, R14, R3, RZ, 0xc0, !PT ;  /* 0x000000030e0e7212 */ /* 0x000fe200078ec0ff */
[----:B------:R-:W-:Y:S02]  /*0bf0*/  IMAD R3, R8, R2, R9 ;  /* 0x0000000208037224 */ /* 0x000fe400078e0209 */
[----:B-1----:R-:W-:-:S02]  /*0c00*/  IMAD R2, R4, R19, R24 ;  /* 0x0000001304027224 */ /* 0x002fc400078e0218 */
[----:B---3--:R-:W-:Y:S02]  /*0c10*/  IMAD R3, R3, R20, R0 ;  /* 0x0000001403037224 */ /* 0x008fe400078e0200 */
[----:B------:R-:W-:-:S05]  /*0c20*/  IMAD R2, R2, R15, R14 ;  /* 0x0000000f02027224 */ /* 0x000fca00078e020e */
[----:B------:R-:W-:Y:S02]  /*0c30*/  SEL R0, R2, R3, !P4 ;  /* 0x0000000302007207 */ /* 0x000fe40006000000 */
[----:B------:R-:W-:Y:S02]  /*0c40*/  SEL R3, R3, R2, !P4 ;  /* 0x0000000203037207 */ /* 0x000fe40006000000 */
[----:B------:R-:W-:Y:S01]  /*0c50*/  R2UR UR13, R0 ;  /* 0x00000000000d72ca */ /* 0x000fe200000e0000 */
[----:B------:R-:W-:-:S14]  /*0c60*/  IMAD.MOV.U32 R0, RZ, RZ, 0x1 ;  /* 0x00000001ff007424 */ /* 0x000fdc00078e00ff */
.L_x_4:
[----:B------:R-:W-:-:S08]  /*0c70*/  NOP ;  /* 0x0000000000007918 */ /* 0x000fd00000000000 */
[----:B------:R-:W0:Y:S02]  /*0c80*/  USETMAXREG.TRY_ALLOC.CTAPOOL UP0, 0xf0 ;  /* 0x000000f0000079c8 */ /* 0x000e240008000600 */
[----:B0-----:R-:W-:-:S13]  /*0c90*/  PLOP3.LUT P0, PT, PT, PT, UP0, 0x80, 0x0 ;  /* 0x000000000000781c */ /* 0x001fda0003f0f008 */
[----:B------:R-:W-:Y:S05]  /*0ca0*/  @!P0 BRA `(.L_x_4) ;  /* 0xfffffffc00f08947 */ /* 0x000fea000383ffff */
[----:B------:R-:W-:Y:S01]  /*0cb0*/  ULDC.64 UR4, c[0x0][0x698] ;  /* 0x0001a60000047ab9 */ /* 0x000fe20000000a00 */
[----:B------:R-:W-:Y:S01]  /*0cc0*/  ULDC.64 UR18, c[0x0][0x208] ;  /* 0x0000820000127ab9 */ /* 0x000fe20000000a00 */
[----:B------:R-:W-:-:S04]  /*0cd0*/  ISETP.NE.U32.AND P0, PT, RZ, UR4, PT ;  /* 0x00000004ff007c0c */ /* 0x000fc8000bf05070 */
[----:B------:R-:W-:-:S13]  /*0ce0*/  ISETP.NE.AND.EX P0, PT, RZ, UR5, PT, P0 ;  /* 0x00000005ff007c0c */ /* 0x000fda000bf05300 */
[----:B------:R-:W-:Y:S05]  /*0cf0*/  @!P0 BRA `(.L_x_7) ;  /* 0x0000000000208947 */ /* 0x000fea0003800000 */
[----:B------:R-:W0:Y:S02]  /*0d00*/  LDC.64 R4, c[0x0][0x698] ;  /* 0x0001a600ff047b82 */ /* 0x000e240000000a00 */
[----:B0-----:R-:W2:Y:S02]  /*0d10*/  LDG.E.64 R4, desc[UR18][R4.64] ;  /* 0x0000001204047981 */ /* 0x001ea4000c1e1b00 */
[----:B--2---:R-:W-:-:S04]  /*0d20*/  ISETP.NE.U32.AND P0, PT, R4, RZ, PT ;  /* 0x000000ff0400720c */ /* 0x004fc80003f05070 */
[----:B------:R-:W-:-:S13]  /*0d30*/  ISETP.NE.AND.EX P0, PT, R5, RZ, PT, P0 ;  /* 0x000000ff0500720c */ /* 0x000fda0003f05300 */
[----:B------:R-:W-:Y:S05]  /*0d40*/  @!P0 BRA `(.L_x_7) ;  /* 0x00000000000c8947 */ /* 0x000fea0003800000 */
[----:B------:R-:W2:Y:S02]  /*0d50*/  LD.E R4, desc[UR18][R4.64] ;  /* 0x0000001204047980 */ /* 0x000ea4000c101900 */
[----:B--2---:R-:W-:Y:S01]  /*0d60*/  R2UR UR23, R4 ;  /* 0x00000000041772ca */ /* 0x004fe200000e0000 */
[----:B------:R-:W-:-:S14]  /*0d70*/  BRA `(.L_x_8) ;  /* 0x0000000000247947 */ /* 0x000fdc0003800000 */
.L_x_7:
[----:B------:R-:W-:Y:S02]  /*0d80*/  ULDC.64 UR4, c[0x0][0x688] ;  /* 0x0001a20000047ab9 */ /* 0x000fe40000000a00 */
[----:B------:R-:W-:-:S04]  /*0d90*/  ISETP.NE.U32.AND P0, PT, RZ, UR4, PT ;  /* 0x00000004ff007c0c */ /* 0x000fc8000bf05070 */
[----:B------:R-:W-:-:S13]  /*0da0*/  ISETP.NE.AND.EX P0, PT, RZ, UR5, PT, P0 ;  /* 0x00000005ff007c0c */ /* 0x000fda000bf05300 */
[----:B------:R-:W-:Y:S05]  /*0db0*/  @!P0 BRA `(.L_x_9) ;  /* 0x0000000000108947 */ /* 0x000fea0003800000 */
[----:B------:R-:W0:Y:S02]  /*0dc0*/  LDC.64 R4, c[0x0][0x688] ;  /* 0x0001a200ff047b82 */ /* 0x000e240000000a00 */
[----:B0-----:R-:W2:Y:S02]  /*0dd0*/  LDG.E R4, desc[UR18][R4.64] ;  /* 0x0000001204047981 */ /* 0x001ea4000c1e1900 */
[----:B--2---:R-:W-:Y:S01]  /*0de0*/  R2UR UR23, R4 ;  /* 0x00000000041772ca */ /* 0x004fe200000e0000 */
[----:B------:R-:W-:-:S14]  /*0df0*/  BRA `(.L_x_8) ;  /* 0x0000000000047947 */ /* 0x000fdc0003800000 */
.L_x_9:
[----:B------:R-:W-:-:S05]  /*0e00*/  ULDC UR23, c[0x0][0x680] ;  /* 0x0001a00000177ab9 */ /* 0x000fca0000000800 */
.L_x_8:
[----:B------:R-:W-:Y:S02]  /*0e10*/  ULDC.64 UR4, c[0x0][0x6a0] ;  /* 0x0001a80000047ab9 */ /* 0x000fe40000000a00 */
        /* <DEDUP_REMOVED lines=11> */
.L_x_10:
        /* <DEDUP_REMOVED lines=8> */
.L_x_12:
[----:B------:R-:W-:-:S05]  /*0f50*/  ULDC UR22, c[0x0][0x684] ;  /* 0x0001a10000167ab9 */ /* 0x000fca0000000800 */
.L_x_11:
[----:B------:R-:W-:-:S13]  /*0f60*/  LOP3.LUT P0, RZ, R0, 0xff, RZ, 0xc0, !PT ;  /* 0x000000ff00ff7812 */ /* 0x000fda000780c0ff */
[----:B------:R-:W-:Y:S05]  /*0f70*/  @!P0 EXIT ;  /* 0x000000000000894d */ /* 0x000fea0003800000 */
[----:B------:R-:W-:Y:S01]  /*0f80*/  ULDC UR4, c[0x0][0x28c] ;  /* 0x0000a30000047ab9 */ /* 0x000fe20000000800 */
[----:B------:R-:W-:Y:S02]  /*0f90*/  ULOP3.LUT UR21, UR6, 0x1, URZ, 0xfc, !UPT ;  /* 0x0000000106157892 */ /* 0x000fe4000f8efc3f */
[----:B------:R-:W-:-:S04]  /*0fa0*/  UIADD3 UR4, UR4, 0x7f, URZ ;  /* 0x0000007f04047890 */ /* 0x000fc8000fffe03f */
[----:B------:R-:W-:-:S04]  /*0fb0*/  USHF.R.S32.HI UR5, URZ, 0x1f, UR4 ;  /* 0x0000001f3f057899 */ /* 0x000fc80008011404 */
[----:B------:R-:W-:-:S03]  /*0fc0*/  ULEA.HI UR5, UR5, UR4, URZ, 0x7 ;  /* 0x0000000405057291 */ /* 0x000fc6000f8f383f */
[----:B------:R-:W-:Y:S01]  /*0fd0*/  UMOV UR4, URZ ;  /* 0x0000003f00047c82 */ /* 0x000fe20008000000 */
[----:B------:R-:W-:-:S03]  /*0fe0*/  USHF.R.S32.HI UR7, URZ, 0x7, UR5 ;  /* 0x000000073f077899 */ /* 0x000fc60008011405 */
[----:B------:R-:W-:-:S09]  /*0ff0*/  UMOV UR5, URZ ;  /* 0x0000003f00057c82 */ /* 0x000fd20008000000 */
.L_x_409:
[----:B------:R-:W-:Y:S01]  /*1000*/  STL [R1], RZ ;  /* 0x000000ff01007387 */ /* 0x000fe20000100800 */
[----:B------:R-:W-:Y:S01]  /*1010*/  UISETP.LT.AND UP0, UPT, URZ, UR7, UPT ;  /* 0x000000073f00728c */ /* 0x000fe2000bf01270 */
[----:B------:R-:W-:Y:S02]  /*1020*/  CS2R R150, SRZ ;  /* 0x0000000000967805 */ /* 0x000fe4000001ff00 */
[----:B----4-:R-:W-:Y:S01]  /*1030*/  CS2R R24, SRZ ;  /* 0x0000000000187805 */ /* 0x010fe2000001ff00 */
[----:B------:R-:W-:Y:S01]  /*1040*/  STL [R1+0x4], RZ ;  /* 0x000004ff01007387 */ /* 0x000fe20000100800 */
[----:B------:R-:W-:Y:S01]  /*1050*/  USEL UR8, URZ, UR7, UP0 ;  /* 0x000000073f087287 */ /* 0x000fe20008000000 */
[----:B------:R-:W-:Y:S02]  /*1060*/  CS2R R26, SRZ ;  /* 0x00000000001a7805 */ /* 0x000fe4000001ff00 */
[----:B------:R-:W-:Y:S01]  /*1070*/  CS2R R28, SRZ ;  /* 0x00000000001c7805 */ /* 0x000fe2000001ff00 */
[----:B------:R-:W-:Y:S01]  /*1080*/  STL [R1+0x8], RZ ;  /* 0x000008ff01007387 */ /* 0x000fe20000100800 */
[----:B------:R-:W-:Y:S01]  /*1090*/  UIADD3 UR15, UR7, -UR8, URZ ;  /* 0x80000008070f7290 */ /* 0x000fe2000fffe03f */
[----:B------:R-:W-:-:S02]  /*10a0*/  CS2R R30, SRZ ;  /* 0x00000000001e7805 */ /* 0x000fc4000001ff00 */
[----:B------:R-:W-:Y:S01]  /*10b0*/  CS2R R32, SRZ ;  /* 0x0000000000207805 */ /* 0x000fe2000001ff00 */
[----:B------:R-:W-:Y:S01]  /*10c0*/  STL [R1+0xc], RZ ;  /* 0x00000cff01007387 */ /* 0x000fe20000100800 */
[----:B------:R-:W-:Y:S01]  /*10d0*/  UISETP.GE.AND UP0, UPT, UR15, 0x1, UPT ;  /* 0x000000010f00788c */ /* 0x000fe2000bf06270 */
[----:B------:R-:W-:Y:S02]  /*10e0*/  CS2R R34, SRZ ;  /* 0x0000000000227805 */ /* 0x000fe4000001ff00 */
[----:B------:R-:W-:Y:S01]  /*10f0*/  CS2R R36, SRZ ;  /* 0x0000000000247805 */ /* 0x000fe2000001ff00 */
[----:B------:R-:W-:Y:S01]  /*1100*/  STL [R1+0x10], RZ ;  /* 0x000010ff01007387 */ /* 0x000fe20000100800 */
[----:B------:R-:W-:Y:S02]  /*1110*/  CS2R R38, SRZ ;  /* 0x0000000000267805 */ /* 0x000fe4000001ff00 */
[----:B------:R-:W-:Y:S02]  /*1120*/  CS2R R40, SRZ ;  /* 0x0000000000287805 */ /* 0x000fe4000001ff00 */
[----:B------:R-:W-:Y:S01]  /*1130*/  PLOP3.LUT P0, PT, PT, PT, UP0, 0x80, 0x0 ;  /* 0x000000000000781c */ /* 0x000fe20003f0f008 */
[----:B------:R-:W-:Y:S01]  /*1140*/  STL [R1+0x14], RZ ;  /* 0x000014ff01007387 */ /* 0x000fe20000100800 */
[----:B------:R-:W-:-:S02]  /*1150*/  CS2R R42, SRZ ;  /* 0x00000000002a7805 */ /* 0x000fc4000001ff00 */
[----:B------:R-:W-:Y:S02]  /*1160*/  CS2R R44, SRZ ;  /* 0x00000000002c7805 */ /* 0x000fe4000001ff00 */
[----:B------:R-:W-:Y:S01]  /*1170*/  CS2R R46, SRZ ;  /* 0x00000000002e7805 */ /* 0x000fe2000001ff00 */
[----:B------:R-:W-:Y:S01]  /*1180*/  STL [R1+0x18], RZ ;  /* 0x000018ff01007387 */ /* 0x000fe20000100800 */
[----:B------:R-:W-:Y:S02]  /*1190*/  CS2R R48, SRZ ;  /* 0x0000000000307805 */ /* 0x000fe4000001ff00 */
[----:B------:R-:W-:Y:S02]  /*11a0*/  CS2R R50, SRZ ;  /* 0x0000000000327805 */ /* 0x000fe4000001ff00 */
[----:B------:R-:W-:Y:S01]  /*11b0*/  CS2R R52, SRZ ;  /* 0x0000000000347805 */ /* 0x000fe2000001ff00 */
        /* <DEDUP_REMOVED lines=64> */
[----:B------:R-:W-:Y:S04]  /*15c0*/  STL [R1+0x5c], RZ ;  /* 0x00005cff01007387 */ /* 0x000fe80000100800 */
        /* <DEDUP_REMOVED lines=53> */
[----:B------:R-:W-:Y:S01]  /*1920*/  STL [R1+0x134], RZ ;  /* 0x000134ff01007387 */ /* 0x000fe20000100800 */
[----:B0-----:R-:W0:Y:S03]  /*1930*/  S2R R0, SR_TID.X ;  /* 0x0000000000007919 */ /* 0x001e260000002100 */
        /* <DEDUP_REMOVED lines=8> */
[----:B0-----:R-:W-:-:S03]  /*19c0*/  LOP3.LUT R0, R0, 0x80, RZ, 0xc0, !PT ;  /* 0x0000008000007812 */ /* 0x001fc600078ec0ff */
[----:B------:R-:W-:Y:S01]  /*19d0*/  STL [R1+0x158], RZ ;  /* 0x000158ff01007387 */ /* 0x000fe20000100800 */
[----:B------:R-:W-:-:S03]  /*19e0*/  SHF.R.U32.HI R0, RZ, 0x7, R0 ;  /* 0x00000007ff007819 */ /* 0x000fc60000011600 */
        /* <DEDUP_REMOVED lines=33> */
[----:B------:R-:W0:Y:S04]  /*1c00*/  SHFL.IDX PT, R0, R0, RZ, 0x1f ;  /* 0x00001fff00007589 */ /* 0x000e2800000e0000 */
[----:B-1----:R1:W-:Y:S04]  /*1c10*/  STL [R1+0x1e0], RZ ;  /* 0x0001e0ff01007387 */ /* 0x0023e80000100800 */
[----:B------:R1:W-:Y:S04]  /*1c20*/  STL [R1+0x1e4], RZ ;  /* 0x0001e4ff01007387 */ /* 0x0003e80000100800 */
[----:B------:R1:W-:Y:S04]  /*1c30*/  STL [R1+0x1e8], RZ ;  /* 0x0001e8ff01007387 */ /* 0x0003e80000100800 */
[----:B------:R1:W-:Y:S04]  /*1c40*/  STL [R1+0x1ec], RZ ;  /* 0x0001ecff01007387 */ /* 0x0003e80000100800 */
[----:B------:R1:W-:Y:S04]  /*1c50*/  STL [R1+0x1f0], RZ ;  /* 0x0001f0ff01007387 */ /* 0x0003e80000100800 */
[----:B------:R1:W-:Y:S01]  /*1c60*/  STL [R1+0x1f4], RZ ;  /* 0x0001f4ff01007387 */ /* 0x0003e20000100800 */
[----:B0-----:R-:W-:-:S03]  /*1c70*/  R2UR UR9, R0 ;  /* 0x00000000000972ca */ /* 0x001fc600000e0000 */
[----:B------:R1:W-:Y:S04]  /*1c80*/  STL [R1+0x1f8], RZ ;  /* 0x0001f8ff01007387 */ /* 0x0003e80000100800 */
[----:B------:R1:W-:Y:S01]  /*1c90*/  STL [R1+0x1fc], RZ ;  /* 0x0001fcff01007387 */ /* 0x0003e20000100800 */
[----:B------:R-:W-:Y:S07]  /*1ca0*/  @!P0 BRA `(.L_x_13) ;  /* 0x0000005400788947 */ /* 0x000fee0003800000 */
[----:B------:R-:W0:Y:S01]  /*1cb0*/  S2UR UR11, SR_CgaCtaId ;  /* 0x00000000000b79c3 */ /* 0x000e220000008800 */
[----:B------:R-:W-:Y:S01]  /*1cc0*/  ULEA.HI UR8, UR9, UR9, URZ, 0x1 ;  /* 0x0000000909087291 */ /* 0x000fe2000f8f083f */
[----:B------:R-:W-:Y:S01]  /*1cd0*/  IMAD.U32 R2, RZ, RZ, UR5 ;  /* 0x00000005ff027e24 */ /* 0x000fe2000f8e00ff */
[----:B------:R-:W-:Y:S01]  /*1ce0*/  UMOV UR10, 0x400 ;  /* 0x00000400000a7882 */ /* 0x000fe20000000000 */
[----:B------:R-:W-:Y:S02]  /*1cf0*/  UPLOP3.LUT UP0, UPT, UPT, UPT, UPT, 0x40, 0x0 ;  /* 0x000000000000789c */ /* 0x000fe40003f0e870 */
[----:B------:R-:W-:Y:S01]  /*1d00*/  ULOP3.LUT UR8, UR8, 0x7fffe, URZ, 0xc0, !UPT ;  /* 0x0007fffe08087892 */ /* 0x000fe2000f8ec03f */
[----:B------:R-:W-:Y:S01]  /*1d10*/  UMOV UR16, UR4 ;  /* 0x0000000400107c82 */ /* 0x000fe20008000000 */
[----:B------:R-:W-:Y:S02]  /*1d20*/  UMOV UR17, UR4 ;  /* 0x0000000400117c82 */ /* 0x000fe40008000000 */
[----:B------:R-:W-:-:S02]  /*1d30*/  UIADD3 UR8, UR9, -UR8, URZ ;  /* 0x8000000809087290 */ /* 0x000fc4000fffe03f */
[----:B0-----:R-:W-:-:S04]  /*1d40*/  ULEA UR10, UR11, UR10, 0x18 ;  /* 0x0000000a0b0a7291 */ /* 0x001fc8000f8ec03f */
[----:B------:R-:W-:-:S04]  /*1d50*/  ULEA UR8, UR8, UR10, 0xd ;  /* 0x0000000a08087291 */ /* 0x000fc8000f8e683f */
[----:B------:R-:W-:-:S04]  /*1d60*/  UIADD3 UR8, UR8, 0x100, URZ ;  /* 0x0000010008087890 */ /* 0x000fc8000fffe03f */
[----:B------:R-:W-:-:S04]  /*1d70*/  USHF.R.U32.HI UR8, URZ, 0x4, UR8 ;  /* 0x000000043f087899 */ /* 0x000fc80008011608 */
[----:B------:R-:W-:-:S12]  /*1d80*/  ULOP3.LUT UR14, UR8, 0x3fff, URZ, 0xc0, !UPT ;  /* 0x00003fff080e7892 */ /* 0x000fd8000f8ec03f */
.L_x_20:
[----:B------:R-:W-:-:S06]  /*1d90*/  UISETP.NE.AND UP1, UPT, UR21, 0x3, UPT ;  /* 0x000000031500788c */ /* 0x000fcc000bf25270 */
[----:B------:R-:W-:-:S13]  /*1da0*/  PLOP3.LUT P1, PT, PT, PT, UP1, 0x80, 0x0 ;  /* 0x000000000000781c */ /* 0x000fda0003f2f018 */
[----:B------:R-:W-:Y:S05]  /*1db0*/  @!P1 BRA `(.L_x_14) ;  /* 0x0000000000049947 */ /* 0x000fea0003800000 */
[----:B------:R-:W-:Y:S01]  /*1dc0*/  BPT.TRAP 0x1 ;  /* 0x000000040000795c */ /* 0x000fe20000300000 */
.L_x_14:
[----:B------:R-:W0:Y:S01]  /*1dd0*/  S2UR UR8, SR_CgaCtaId ;  /* 0x00000000000879c3 */ /* 0x000e220000008800 */
[----:B------:R-:W-:Y:S01]  /*1de0*/  UMOV UR20, 0x400 ;  /* 0x0000040000147882 */ /* 0x000fe20000000000 */
[----:B------:R-:W-:Y:S01]  /*1df0*/  SHF.L.U32 R0, R2, 0x1f, RZ ;  /* 0x0000001f02007819 */ /* 0x000fe200000006ff */
[----:B0-----:R-:W-:-:S04]  /*1e00*/  ULEA UR20, UR8, UR20, 0x18 ;  /* 0x0000001408147291 */ /* 0x001fc8000f8ec03f */
[----:B------:R-:W-:-:S09]  /*1e10*/  ULEA UR8, UR16, UR20, 0x3 ;  /* 0x0000001410087291 */ /* 0x000fd2000f8e183f */
[----:B------:R0:W2:Y:S01]  /*1e20*/  SYNCS.PHASECHK.TRANS64.TRYWAIT P0, [UR8], R0 ;  /* 0x00000000ff0075a7 */ /* 0x0000a20008000148 */
[----:B------:R-:W-:Y:S05]  /*1e30*/  @!P1 BRA `(.L_x_15) ;  /* 0x0000000000049947 */ /* 0x000fea0003800000 */
[----:B------:R-:W-:Y:S01]  /*1e40*/  BPT.TRAP 0x1 ;  /* 0x000000040000795c */ /* 0x000fe20000300000 */
.L_x_15:
[----:B--2---:R-:W-:Y:S05]  /*1e50*/  @P0 BRA `(.L_x_16) ;  /* 0x0000000000080947 */ /* 0x004fea0003800000 */
[----:B------:R-:W2:Y:S02]  /*1e60*/  SYNCS.PHASECHK.TRANS64.TRYWAIT P0, [UR8], R0 ;  /* 0x00000000ff0075a7 */ /* 0x000ea40008000148 */
[----:B--2---:R-:W-:Y:S05]  /*1e70*/  @!P0 BRA `(.L_x_17) ;  /* 0x0000019c006c8947 */ /* 0x004fea0003800000 */
.L_x_16:
[----:B------:R-:W-:Y:S04]  /*1e80*/  STL.64 [R1+0xa50], R150 ;  /* 0x000a509601007387 */ /* 0x000fe80000100a00 */
        /* <DEDUP_REMOVED lines=62> */
[----:B------:R3:W-:Y:S04]  /*2270*/  STL.64 [R1+0x858], R24 ;  /* 0x0008581801007387 */ /* 0x0007e80000100a00 */
[----:B---3--:R-:W3:Y:S04]  /*2280*/  LDL.LU.64 R24, [R1] ;  /* 0x0000000001187983 */ /* 0x008ee80000300a00 */
[----:B------:R-:W3:Y:S04]  /*2290*/  LDL.LU.64 R26, [R1+0x8] ;  /* 0x00000800011a7983 */ /* 0x000ee80000300a00 */
        /* <DEDUP_REMOVED lines=61> */
[----:B------:R-:W3:Y:S01]  /*2670*/  LDL.LU.64 R150, [R1+0x1f8] ;  /* 0x0001f80001967983 */ /* 0x000ee20000300a00 */
[----:B--2---:R-:W2:Y:S01]  /*2680*/  S2R R4, SR_TID.X ;  /* 0x0000000000047919 */ /* 0x004ea20000002100 */
[----:B------:R-:W-:Y:S01]  /*2690*/  USHF.L.U32 UR8, UR16, 0xc, URZ ;  /* 0x0000000c10087899 */ /* 0x000fe2000800063f */
[C---:B--2---:R-:W-:Y:S01]  /*26a0*/  SHF.L.U32 R152, R4.reuse, 0x6, RZ ;  /* 0x0000000604987819 */ /* 0x044fe200000006ff */
[----:B0-----:R-:W-:-:S03]  /*26b0*/  IMAD.SHL.U32 R0, R4, 0x400, RZ ;  /* 0x0000040004007824 */ /* 0x001fc600078e00ff */
[----:B------:R-:W-:-:S04]  /*26c0*/  LOP3.LUT R152, R152, 0x3800, RZ, 0xc0, !PT ;  /* 0x0000380098987812 */ /* 0x000fc800078ec0ff */
[----:B------:R-:W-:Y:S01]  /*26d0*/  LOP3.LUT R152, R152, 0x400, R0, 0xf8, !PT ;  /* 0x0000040098987812 */ /* 0x000fe200078ef800 */
[----:B------:R-:W-:-:S05]  /*26e0*/  IMAD.SHL.U32 R0, R4, 0x20, RZ ;  /* 0x0000002004007824 */ /* 0x000fca00078e00ff */
[----:B------:R-:W-:-:S04]  /*26f0*/  LOP3.LUT R152, R152, 0x380, R0, 0xf8, !PT ;  /* 0x0000038098987812 */ /* 0x000fc800078ef800 */
[----:B------:R-:W-:-:S05]  /*2700*/  LEA.HI R152, R152, UR8, RZ, 0x1d ;  /* 0x0000000898987c11 */ /* 0x000fca000f8fe8ff */
[----:B------:R-:W3:Y:S01]  /*2710*/  LDS.128 R156, [R152+UR20+0x30100] ;  /* 0x03010014989c7984 */ /* 0x000ee20008000c00 */
[----:B------:R-:W-:Y:S02]  /*2720*/  UIADD3 UR9, UR20, 0x10100, URZ ;  /* 0x0001010014097890 */ /* 0x000fe4000fffe03f */
[----:B------:R-:W-:Y:S01]  /*2730*/  ULOP3.LUT UR24, UR14, 0x10000, URZ, 0xfc, !UPT ;  /* 0x000100000e187892 */ /* 0x000fe2000f8efc3f */
[----:B------:R-:W0:Y:S01]  /*2740*/  LDS.128 R152, [R152+UR20+0x30900] ;  /* 0x0309001498987984 */ /* 0x000e220008000c00 */
[----:B------:R-:W-:-:S04]  /*2750*/  USHF.R.U32.HI UR9, URZ, 0x4, UR9 ;  /* 0x000000043f097899 */ /* 0x000fc80008011609 */
[----:B------:R-:W-:-:S04]  /*2760*/  ULOP3.LUT UR9, UR9, 0x3fff, URZ, 0xc0, !UPT ;  /* 0x00003fff09097892 */ /* 0x000fc8000f8ec03f */
[----:B------:R-:W-:Y:S02]  /*2770*/  ULOP3.LUT UR9, UR9, 0x10000, URZ, 0xfc, !UPT ;  /* 0x0001000009097892 */ /* 0x000fe4000f8efc3f */
[----:B------:R-:W-:Y:S02]  /*2780*/  ULEA UR24, UR16, UR24, 0xb ;  /* 0x0000001810187291 */ /* 0x000fe4000f8e583f */
[----:B------:R-:W-:Y:S01]  /*2790*/  UIADD3 UR25, UR8, UR9, URZ ;  /* 0x0000000908197290 */ /* 0x000fe2000fffe03f */
[----:B------:R-:W-:Y:S02]  /*27a0*/  UMOV UR11, 0x40000040 ;  /* 0x40000040000b7882 */ /* 0x000fe40000000000 */
[----:B------:R-:W-:Y:S02]  /*27b0*/  UMOV UR9, 0x40000040 ;  /* 0x4000004000097882 */ /* 0x000fe40000000000 */
[----:B------:R-:W-:Y:S02]  /*27c0*/  UMOV UR8, UR24 ;  /* 0x0000001800087c82 */ /* 0x000fe40008000000 */
[----:B------:R-:W-:Y:S01]  /*27d0*/  UMOV UR10, UR25 ;  /* 0x00000019000a7c82 */ /* 0x000fe20008000000 */
[----:B------:R-:W-:Y:S04]  /*27e0*/  STL [R1+0x454], R3 ;  /* 0x0004540301007387 */ /* 0x000fe80000100800 */
[----:B------:R2:W-:Y:S01]  /*27f0*/  STL [R1+0x450], R2 ;  /* 0x0004500201007387 */ /* 0x0005e20000100800 */
[----:B---3--:R-:W-:-:S06]  /*2800*/  WARPGROUP.ARRIVE ;  /* 0x00000000000079c5 */ /* 0x008fcc0000000000 */
[----:B------:R-:W-:Y:S03]  /*2810*/  HGMMA.SP.64x256x32.F32.BF16 R24, gdesc[UR8], R24, UP0, R156, 0x0, gsb0 ;  /* 0x0be09c00081879f0 */ /* 0x000fe6000b801a18 */
[----:B------:R-:W-:Y:S02]  /*2820*/  WARPGROUP.DEPBAR.LE gsb0, 0x0 ;  /* 0x00008000000079c5 */ /* 0x000fe40000010000 */
[----:B------:R-:W-:Y:S04]  /*2830*/  STL.64 [R1], R24 ;  /* 0x0000001801007387 */ /* 0x000fe80000100a00 */
        /* <DEDUP_REMOVED lines=9> */
[----:B------:R-:W-:Y:S01]  /*28d0*/  STL.64 [R1+0x50], R44 ;  /* 0x0000502c01007387 */ /* 0x000fe20000100a00 */
[----:B--2---:R-:W-:-:S03]  /*28e0*/  MOV R2, R150 ;  /* 0x0000009600027202 */ /* 0x004fc60000000f00 */
[----:B------:R-:W-:Y:S01]  /*28f0*/  STL.64 [R1+0x58], R46 ;  /* 0x0000582e01007387 */ /* 0x000fe20000100a00 */
[----:B------:R-:W-:-:S03]  /*2900*/  IMAD.MOV.U32 R0, RZ, RZ, R151 ;  /* 0x000000ffff007224 */ /* 0x000fc600078e0097 */
[----:B------:R-:W-:Y:S01]  /*2910*/  STL.64 [R1+0x60], R48 ;  /* 0x0000603001007387 */ /* 0x000fe20000100a00 */
[----:B------:R-:W-:-:S03]  /*2920*/  IMAD.MOV.U32 R4, RZ, RZ, R148 ;  /* 0x000000ffff047224 */ /* 0x000fc600078e0094 */
[----:B------:R-:W-:Y:S01]  /*2930*/  STL.64 [R1+0x68], R50 ;  /* 0x0000683201007387 */ /* 0x000fe20000100a00 */
[----:B------:R-:W-:Y:S01]  /*2940*/  IMAD.MOV.U32 R3, RZ, RZ, R149 ;  /* 0x000000ffff037224 */ /* 0x000fe200078e0095 */
[----:B------:R-:W-:Y:S02]  /*2950*/  MOV R6, R146 ;  /* 0x0000009200067202 */ /* 0x000fe40000000f00 */
[----:B------:R2:W-:Y:S01]  /*2960*/  STL [R1+0x70], R52 ;  /* 0x0000703401007387 */ /* 0x0005e20000100800 */
[----:B------:R-:W-:-:S03]  /*2970*/  IMAD.MOV.U32 R5, RZ, RZ, R147 ;  /* 0x000000ffff057224 */ /* 0x000fc600078e0093 */
[----:B------:R-:W3:Y:S01]  /*2980*/  LDL.LU.64 R150, [R1+0xa50] ;  /* 0x000a500001967983 */ /* 0x000ee20000300a00 */
[----:B------:R-:W-:Y:S01]  /*2990*/  IMAD.MOV.U32 R8, RZ, RZ, R144 ;  /* 0x000000ffff087224 */ /* 0x000fe200078e0090 */
[----:B------:R-:W-:Y:S01]  /*29a0*/  MOV R10, R142 ;  /* 0x0000008e000a7202 */ /* 0x000fe20000000f00 */
[----:B------:R-:W-:Y:S01]  /*29b0*/  IMAD.MOV.U32 R7, RZ, RZ, R145 ;  /* 0x000000ffff077224 */ /* 0x000fe200078e0091 */
[----:B------:R-:W3:Y:S01]  /*29c0*/  LDL.LU.64 R148, [R1+0xa48] ;  /* 0x000a480001947983 */ /* 0x000ee20000300a00 */
        /* <DEDUP_REMOVED lines=134> */
[----:B------:R-:W-:-:S03]  /*3230*/  IMAD.MOV.U32 R235, RZ, RZ, R53 ;  /* 0x000000ffffeb7224 */ /* 0x000fc600078e0035 */
[----:B------:R-:W3:Y:S04]  /*3240*/  LDL.LU.64 R56, [R1+0x8d8] ;  /* 0x0008d80001387983 */ /* 0x000ee80000300a00 */
[----:B------:R-:W3:Y:S04]  /*3250*/  LDL.LU.64 R54, [R1+0x8d0] ;  /* 0x0008d00001367983 */ /* 0x000ee80000300a00 */
[----:B--2---:R-:W3:Y:S04]  /*3260*/  LDL.LU.64 R52, [R1+0x8c8] ;  /* 0x0008c80001347983 */ /* 0x004ee80000300a00 */
        /* <DEDUP_REMOVED lines=14> */
[----:B------:R-:W-:Y:S01]  /*3350*/  UIADD3 UR8, UR24, 0x400, URZ ;  /* 0x0000040018087890 */ /* 0x000fe2000fffe03f */
[----:B------:R-:W-:-:S02]  /*3360*/  UMOV UR9, 0x40000040 ;  /* 0x4000004000097882 */ /* 0x000fc40000000000 */
[----:B0-----:R-:W-:Y:S04]  /*3370*/  STL.64 [R1+0x850], R154 ;  /* 0x0008509a01007387 */ /* 0x001fe80000100a00 */
[----:B------:R-:W-:Y:S01]  /*3380*/  STL.64 [R1+0x848], R152 ;  /* 0x0008489801007387 */ /* 0x000fe20000100a00 */
[----:B---3--:R-:W-:-:S06]  /*3390*/  WARPGROUP.ARRIVE ;  /* 0x00000000000079c5 */ /* 0x008fcc0000000000 */
[----:B------:R-:W-:Y:S03]  /*33a0*/  HGMMA.SP.64x256x32.F32.BF16 R24, gdesc[UR8], R24, UP0, R152, 0x0, gsb0 ;  /* 0x0be09800081879f0 */ /* 0x000fe6000b801a18 */
[----:B------:R-:W-:Y:S02]  /*33b0*/  WARPGROUP.DEPBAR.LE gsb0, 0x0 ;  /* 0x00008000000079c5 */ /* 0x000fe40000010000 */
        /* <DEDUP_REMOVED lines=62> */
[----:B0-----:R-:W2:Y:S04]  /*37a0*/  LDL.LU R28, [R1] ;  /* 0x00000000011c7983 */ /* 0x001ea80000300800 */
[----:B------:R-:W2:Y:S04]  /*37b0*/  LDL.LU R29, [R1+0x4] ;  /* 0x00000400011d7983 */ /* 0x000ea80000300800 */
        /* <DEDUP_REMOVED lines=26> */
[----:B------:R-:W2:Y:S01]  /*3960*/  LDL.LU R56, [R1+0x70] ;  /* 0x0000700001387983 */ /* 0x000ea20000300800 */
[----:B------:R-:W-:Y:S01]  /*3970*/  IMAD.MOV.U32 R57, RZ, RZ, R235 ;  /* 0x000000ffff397224 */ /* 0x000fe200078e00eb */
[----:B------:R-:W-:Y:S01]  /*3980*/  MOV R59, R233 ;  /* 0x000000e9003b7202 */ /* 0x000fe20000000f00 */
        /* <DEDUP_REMOVED lines=48> */
[----:B------:R-:W-:-:S02]  /*3c90*/  IMAD.MOV.U32 R90, RZ, RZ, R202 ;  /* 0x000000ffff5a7224 */ /* 0x000fc400078e00ca */
[----:B------:R-:W-:Y:S02]  /*3ca0*/  IMAD.MOV.U32 R92, RZ, RZ, R200 ;  /* 0x000000ffff5c7224 */ /* 0x000fe400078e00c8 */
[----:B------:R-:W-:Y:S02]  /*3cb0*/  IMAD.MOV.U32 R93, RZ, RZ, R199 ;  /* 0x000000ffff5d7224 */ /* 0x000fe400078e00c7 */
[----:B------:R-:W-:Y:S02]  /*3cc0*/  IMAD.MOV.U32 R94, RZ, RZ, R198 ;  /* 0x000000ffff5e7224 */ /* 0x000fe400078e00c6 */
[----:B------:R-:W-:Y:S02]  /*3cd0*/  IMAD.MOV.U32 R96, RZ, RZ, R196 ;  /* 0x000000ffff607224 */ /* 0x000fe400078e00c4 */
[----:B------:R-:W-:Y:S02]  /*3ce0*/  IMAD.MOV.U32 R97, RZ, RZ, R195 ;  /* 0x000000ffff617224 */ /* 0x000fe400078e00c3 */
        /* <DEDUP_REMOVED lines=42> */
[----:B------:R-:W-:Y:S01]  /*3f90*/  IMAD.MOV.U32 R154, RZ, RZ, R2 ;  /* 0x000000ffff9a7224 */ /* 0x000fe200078e0002 */
[----:B------:R-:W-:-:S02]  /*3fa0*/  UIADD3 UR8, UR24, 0x2, URZ ;  /* 0x0000000218087890 */ /* 0x000fc4000fffe03f */
[----:B------:R-:W-:Y:S01]  /*3fb0*/  UIADD3 UR10, UR25, 0x4, URZ ;  /* 0x00000004190a7890 */ /* 0x000fe2000fffe03f */
[----:B------:R-:W-:Y:S01]  /*3fc0*/  UMOV UR9, 0x40000040 ;  /* 0x4000004000097882 */ /* 0x000fe20000000000 */
[----:B------:R-:W-:Y:S01]  /*3fd0*/  UMOV UR11, 0x40000040 ;  /* 0x40000040000b7882 */ /* 0x000fe20000000000 */
[----:B--2---:R-:W-:-:S06]  /*3fe0*/  WARPGROUP.ARRIVE ;  /* 0x00000000000079c5 */ /* 0x004fcc0000000000 */
[----:B------:R-:W-:Y:S03]  /*3ff0*/  HGMMA.SP.64x256x32.F32.BF16 R28, gdesc[UR8], R28, R157, 0x0, gsb0 ;  /* 0x0be09d00081c79f0 */ /* 0x000fe60008001a1c */
        /* <DEDUP_REMOVED lines=65> */
[----:B0-----:R-:W2:Y:S04]  /*4410*/  LDL.LU.64 R154, [R1+0x850] ;  /* 0x00085000019a7983 */ /* 0x001ea80000300a00 */
        /* <DEDUP_REMOVED lines=64> */
[----:B------:R-:W-:Y:S01]  /*4820*/  UMOV UR9, 0x40000040 ;  /* 0x4000004000097882 */ /* 0x000fe20000000000 */
[----:B---3--:R-:W-:-:S07]  /*4830*/  WARPGROUP.ARRIVE ;  /* 0x00000000000079c5 */ /* 0x008fce0000000000 */
[----:B------:R-:W-:Y:S03]  /*4840*/  HGMMA.SP.64x256x32.F32.BF16 R24, gdesc[UR8], R24, R153, 0x0, gsb0 ;  /* 0x0be09900081879f0 */ /* 0x000fe60008001a18 */
        /* <DEDUP_REMOVED lines=65> */
[----:B0-----:R-:W3:Y:S04]  /*4c60*/  LDL.LU.64 R24, [R1] ;  /* 0x0000000001187983 */ /* 0x001ee80000300a00 */
        /* <DEDUP_REMOVED lines=63> */
[----:B------:R-:W-:-:S02]  /*5060*/  UIADD3 UR8, UR24, 0x4, URZ ;  /* 0x0000000418087890 */ /* 0x000fc4000fffe03f */
[----:B------:R-:W-:Y:S01]  /*5070*/  UIADD3 UR10, UR25, 0x800, URZ ;  /* 0x00000800190a7890 */ /* 0x000fe2000fffe03f */
[----:B------:R-:W-:Y:S01]  /*5080*/  UMOV UR9, 0x40000040 ;  /* 0x4000004000097882 */ /* 0x000fe20000000000 */
[----:B------:R-:W-:Y:S01]  /*5090*/  UMOV UR11, 0x40000040 ;  /* 0x40000040000b7882 */ /* 0x000fe20000000000 */
[----:B---3--:R-:W-:-:S06]  /*50a0*/  WARPGROUP.ARRIVE ;  /* 0x00000000000079c5 */ /* 0x008fcc0000000000 */
        /* <DEDUP_REMOVED lines=11> */
[----:B------:R-:W-:-:S03]  /*5160*/  IMAD.MOV.U32 R4, RZ, RZ, R150 ;  /* 0x000000ffff047224 */ /* 0x000fc600078e0096 */
[----:B------:R-:W-:Y:S01]  /*5170*/  STL.64 [R1+0x48], R42 ;  /* 0x0000482a01007387 */ /* 0x000fe20000100a00 */
[----:B------:R-:W-:-:S03]  /*5180*/  IMAD.MOV.U32 R0, RZ, RZ, R151 ;  /* 0x000000ffff007224 */ /* 0x000fc600078e0097 */
[----:B------:R-:W-:Y:S01]  /*5190*/  STL.64 [R1+0x50], R44 ;  /* 0x0000502c01007387 */ /* 0x000fe20000100a00 */
[----:B------:R-:W-:Y:S01]  /*51a0*/  MOV R6, R148 ;  /* 0x0000009400067202 */ /* 0x000fe20000000f00 */
[----:B------:R-:W-:Y:S02]  /*51b0*/  IMAD.MOV.U32 R5, RZ, RZ, R149 ;  /* 0x000000ffff057224 */ /* 0x000fe400078e0095 */
[----:B------:R-:W-:Y:S01]  /*51c0*/  STL.64 [R1+0x58], R46 ;  /* 0x0000582e01007387 */ /* 0x000fe20000100a00 */
[----:B------:R-:W-:-:S03]  /*51d0*/  IMAD.MOV.U32 R8, RZ, RZ, R146 ;  /* 0x000000ffff087224 */ /* 0x000fc600078e0092 */
[----:B------:R0:W-:Y:S01]  /*51e0*/  STL [R1+0x60], R48 ;  /* 0x0000603001007387 */ /* 0x0001e20000100800 */
[----:B------:R-:W-:Y:S01]  /*51f0*/  IMAD.MOV.U32 R7, RZ, RZ, R147 ;  /* 0x000000ffff077224 */ /* 0x000fe200078e0093 */
[----:B------:R-:W-:Y:S02]  /*5200*/  MOV R10, R144 ;  /* 0x00000090000a7202 */ /* 0x000fe40000000f00 */
        /* <DEDUP_REMOVED lines=141> */
[----:B------:R-:W-:Y:S02]  /*5ae0*/  IMAD.MOV.U32 R2, RZ, RZ, R50 ;  /* 0x000000ffff027224 */ /* 0x000fe400078e0032 */
[----:B------:R-:W-:Y:S01]  /*5af0*/  IMAD.MOV.U32 R235, RZ, RZ, R51 ;  /* 0x000000ffffeb7224 */ /* 0x000fe200078e0033 */
[----:B------:R-:W3:Y:S01]  /*5b00*/  LDL.LU.64 R54, [R1+0x4d0] ;  /* 0x0004d00001367983 */ /* 0x000ee20000300a00 */
[----:B------:R-:W-:-:S03]  /*5b10*/  IMAD.MOV.U32 R3, RZ, RZ, R49 ;  /* 0x000000ffff037224 */ /* 0x000fc600078e0031 */
[----:B------:R-:W3:Y:S04]  /*5b20*/  LDL.LU.64 R52, [R1+0x4c8] ;  /* 0x0004c80001347983 */ /* 0x000ee80000300a00 */
[----:B------:R-:W3:Y:S04]  /*5b30*/  LDL.LU.64 R50, [R1+0x4c0] ;  /* 0x0004c00001327983 */ /* 0x000ee80000300a00 */
[----:B0-----:R-:W3:Y:S04]  /*5b40*/  LDL.LU.64 R48, [R1+0x4b8] ;  /* 0x0004b80001307983 */ /* 0x001ee80000300a00 */
        /* <DEDUP_REMOVED lines=14> */
[----:B--2---:R-:W-:Y:S01]  /*5c30*/  STL.64 [R1+0x448], R154 ;  /* 0x0004489a01007387 */ /* 0x004fe20000100a00 */
[----:B---3--:R-:W-:-:S06]  /*5c40*/  WARPGROUP.ARRIVE ;  /* 0x00000000000079c5 */ /* 0x008fcc0000000000 */
        /* <DEDUP_REMOVED lines=141> */
[----:B------:R-:W-:Y:S01]  /*6520*/  UIADD3 UR8, UR24, 0x6, URZ ;  /* 0x0000000618087890 */ /* 0x000fe2000fffe03f */
[----:B------:R-:W-:Y:S01]  /*6530*/  IMAD.MOV.U32 R87, RZ, RZ, R203 ;  /* 0x000000ffff577224 */ /* 0x000fe200078e00cb */
[----:B------:R-:W-:Y:S01]  /*6540*/  UIADD3 UR10, UR25, 0x804, URZ ;  /* 0x00000804190a7890 */ /* 0x000fe2000fffe03f */
[----:B------:R-:W-:Y:S01]  /*6550*/  IMAD.MOV.U32 R88, RZ, RZ, R202 ;  /* 0x000000ffff587224 */ /* 0x000fe200078e00ca */
[----:B------:R-:W-:Y:S01]  /*6560*/  UMOV UR9, 0x40000040 ;  /* 0x4000004000097882 */ /* 0x000fe20000000000 */
[----:B------:R-:W-:Y:S01]  /*6570*/  IMAD.MOV.U32 R90, RZ, RZ, R200 ;  /* 0x000000ffff5a7224 */ /* 0x000fe200078e00c8 */
[----:B------:R-:W-:Y:S01]  /*6580*/  UMOV UR11, 0x40000040 ;  /* 0x40000040000b7882 */ /* 0x000fe20000000000 */
[----:B------:R-:W-:Y:S01]  /*6590*/  IMAD.MOV.U32 R91, RZ, RZ, R199 ;  /* 0x000000ffff5b7224 */ /* 0x000fe200078e00c7 */
[----:B------:R0:W5:Y:S01]  /*65a0*/  LDL.LU R3, [R1+0x454] ;  /* 0x0004540001037983 */ /* 0x0001620000300800 */
[----:B------:R-:W-:-:S02]  /*65b0*/  IMAD.MOV.U32 R92, RZ, RZ, R198 ;  /* 0x000000ffff5c7224 */ /* 0x000fc400078e00c6 */
[----:B------:R-:W-:Y:S01]  /*65c0*/  IMAD.MOV.U32 R94, RZ, RZ, R196 ;  /* 0x000000ffff5e7224 */ /* 0x000fe200078e00c4 */
[----:B------:R0:W5:Y:S01]  /*65d0*/  LDL.LU R2, [R1+0x450] ;  /* 0x0004500001027983 */ /* 0x0001620000300800 */
        /* <DEDUP_REMOVED lines=44> */
[----:B------:R-:W-:-:S06]  /*68a0*/  IMAD.MOV.U32 R155, RZ, RZ, R0 ;  /* 0x000000ffff9b7224 */ /* 0x000fcc00078e0000 */
        /* <DEDUP_REMOVED lines=67> */
[----:B--2---:R-:W2:Y:S04]  /*6ce0*/  LDL.LU.64 R154, [R1+0x448] ;  /* 0x00044800019a7983 */ /* 0x004ea80000300a00 */
[----:B------:R-:W2:Y:S04]  /*6cf0*/  LDL.LU.64 R150, [R1+0x440] ;  /* 0x0004400001967983 */ /* 0x000ea80000300a00 */
        /* <DEDUP_REMOVED lines=60> */
[----:B------:R-:W2:Y:S01]  /*70c0*/  LDL.LU.64 R28, [R1+0x258] ;  /* 0x00025800011c7983 */ /* 0x000ea20000300a00 */
[----:B------:R-:W-:Y:S01]  /*70d0*/  UIADD3 UR8, UR24, 0x406, URZ ;  /* 0x0000040618087890 */ /* 0x000fe2000fffe03f */
[----:B------:R-:W-:Y:S01]  /*70e0*/  UMOV UR9, 0x40000040 ;  /* 0x4000004000097882 */ /* 0x000fe20000000000 */
[----:B--2---:R-:W-:-:S07]  /*70f0*/  WARPGROUP.ARRIVE ;  /* 0x00000000000079c5 */ /* 0x004fce0000000000 */
[----:B------:R-:W-:Y:S03]  /*7100*/  HGMMA.SP.64x256x32.F32.BF16 R24, gdesc[UR8], R24, R155, 0x0, gsb0 ;  /* 0x0be09b00081879f0 */ /* 0x000fe60008001a18 */
[----:B------:R-:W-:Y:S02]  /*7110*/  WARPGROUP.DEPBAR.LE gsb0, 0x0 ;  /* 0x00008000000079c5 */ /* 0x000fe40000010000 */
[----:B0-----:R-:W-:Y:S05]  /*7120*/  @!P1 BRA `(.L_x_18) ;  /* 0x0000000000049947 */ /* 0x001fea0003800000 */
[----:B------:R-:W-:Y:S01]  /*7130*/  BPT.TRAP 0x1 ;  /* 0x000000040000795c */ /* 0x000fe20000300000 */
.L_x_18:
[----:B------:R-:W-:Y:S02]  /*7140*/  UISETP.GT.U32.AND UP0, UPT, UR6, 0x1, UPT ;  /* 0x000000010600788c */ /* 0x000fe4000bf04070 */
[----:B------:R-:W-:-:S04]  /*7150*/  ULEA UR20, UR17, UR20, 0x3 ;  /* 0x0000001411147291 */ /* 0x000fc8000f8e183f */
[----:B------:R-:W-:Y:S01]  /*7160*/  UIADD3 UR20, UR20, 0x10, URZ ;  /* 0x0000001014147890 */ /* 0x000fe2000fffe03f */
[----:B------:R-:W-:-:S03]  /*7170*/  PLOP3.LUT P0, PT, PT, PT, UP0, 0x80, 0x0 ;  /* 0x000000000000781c */ /* 0x000fc60003f0f008 */
[----:B------:R-:W-:-:S09]  /*7180*/  UPRMT UR20, URZ, 0x654, UR20 ;  /* 0x000006543f147896 */ /* 0x000fd20008000014 */
[----:B------:R-:W-:Y:S01]  /*7190*/  SYNCS.ARRIVE.TRANS64.RED.A1T0 RZ, [UR20], RZ ;  /* 0x000000ffffff79a7 */ /* 0x000fe20008100414 */
[----:B------:R-:W-:Y:S05]  /*71a0*/  @P0 BRA `(.L_x_19) ;  /* 0x0000000000040947 */ /* 0x000fea0003800000 */
[----:B------:R-:W-:Y:S01]  /*71b0*/  BPT.TRAP 0x1 ;  /* 0x000000040000795c */ /* 0x000fe20000300000 */
.L_x_19:
[----:B------:R-:W-:Y:S02]  /*71c0*/  UISETP.GT.AND UP2, UPT, UR15, 0x1, UPT ;  /* 0x000000010f00788c */ /* 0x000fe4000bf44270 */
[----:B------:R-:W-:Y:S02]  /*71d0*/  UIADD3 UR16, UR16, 0x1, URZ ;  /* 0x0000000110107890 */ /* 0x000fe4000fffe03f */
[----:B------:R-:W-:Y:S02]  /*71e0*/  UIADD3 UR17, UR17, 0x1, URZ ;  /* 0x0000000111117890 */ /* 0x000fe4000fffe03f */
[----:B------:R-:W-:Y:S01]  /*71f0*/  PLOP3.LUT P0, PT, PT, PT, UP2, 0x80, 0x0 ;  /* 0x000000000000781c */ /* 0x000fe20003f0f028 */
[----:B------:R-:W-:Y:S02]  /*7200*/  UISETP.NE.AND UP0, UPT, UR16, 0x2, UPT ;  /* 0x000000021000788c */ /* 0x000fe4000bf05270 */
[----:B------:R-:W-:Y:S02]  /*7210*/  UISETP.NE.AND UP1, UPT, UR17, 0x2, UPT ;  /* 0x000000021100788c */ /* 0x000fe4000bf25270 */
[----:B------:R-:W-:-:S02]  /*7220*/  USEL UR8, URZ, 0x1, UP0 ;  /* 0x000000013f087887 */ /* 0x000fc40008000000 */
[----:B------:R-:W-:Y:S02]  /*7230*/  USEL UR16, UR16, URZ, UP0 ;  /* 0x0000003f10107287 */ /* 0x000fe40008000000 */
[----:B------:R-:W-:Y:S02]  /*7240*/  UIADD3 UR15, UR15, -0x1, URZ ;  /* 0xffffffff0f0f7890 */ /* 0x000fe4000fffe03f */
[----:B------:R-:W-:Y:S01]  /*7250*/  USEL UR17, UR17, URZ, UP1 ;  /* 0x0000003f11117287 */ /* 0x000fe20008800000 */
[----:B-----5:R-:W-:Y:S01]  /*7260*/  LOP3.LUT R2, R2, UR8, RZ, 0x3c, !PT ;  /* 0x0000000802027c12 */ /* 0x020fe2000f8e3cff */
[----:B------:R-:W-:Y:S01]  /*7270*/  UPLOP3.LUT UP0, UPT, UPT, UPT, UPT, 0x80, 0x0 ;  /* 0x000000000000789c */ /* 0x000fe20003f0f070 */
[----:B------:R-:W-:Y:S10]  /*7280*/  @P0 BRA `(.L_x_20) ;  /* 0xffffffa800c00947 */ /* 0x000ff4000383ffff */
.L_x_13:
[----:B------:R-:W0:Y:S01]  /*7290*/  S2R R6, SR_TID.X ;  /* 0x0000000000067919 */ /* 0x000e220000002100 */
[----:B------:R-:W2:Y:S01]  /*72a0*/  LDC R5, c[0x0][0x288] ;  /* 0x0000a200ff057b82 */ /* 0x000ea20000000800 */
[----:B------:R-:W-:Y:S01]  /*72b0*/  USHF.L.U32 UR11, UR13, 0x8, URZ ;  /* 0x000000080d0b7899 */ /* 0x000fe2000800063f */
[----:B------:R-:W3:Y:S01]  /*72c0*/  S2R R0, SR_TID.X ;  /* 0x0000000000007919 */ /* 0x000ee20000002100 */
[----:B------:R-:W-:Y:S01]  /*72d0*/  ULDC UR8, c[0x0][0x284] ;  /* 0x0000a10000087ab9 */ /* 0x000fe20000000800 */
[----:B------:R-:W-:Y:S02]  /*72e0*/  UIADD3 UR4, UR7, UR4, URZ ;  /* 0x0000000407047290 */ /* 0x000fe4000fffe03f */
[----:B------:R-:W-:Y:S02]  /*72f0*/  USHF.R.S32.HI UR14, URZ, 0x1f, UR12 ;  /* 0x0000001f3f0e7899 */ /* 0x000fe4000801140c */
[----:B------:R-:W-:Y:S01]  /*7300*/  UISETP.GT.U32.AND UP0, UPT, UR4, 0x1, UPT ;  /* 0x000000010400788c */ /* 0x000fe2000bf04070 */
[----:B------:R-:W-:-:S03]  /*7310*/  ULDC.64 UR16, c[0x0][0x6d0] ;  /* 0x0001b40000107ab9 */ /* 0x000fc60000000a00 */
[----:B------:R-:W-:Y:S01]  /*7320*/  UISETP.LT.U32.AND UP0, UPT, UR7, 0x2, UP0 ;  /* 0x000000020700788c */ /* 0x000fe20008701070 */
[----:B------:R-:W-:Y:S01]  /*7330*/  IMAD.U32 R12, RZ, RZ, UR16 ;  /* 0x00000010ff0c7e24 */ /* 0x000fe2000f8e00ff */
[----:B------:R-:W-:Y:S02]  /*7340*/  UIMAD UR9, UR14, UR16, URZ ;  /* 0x000000100e0972a4 */ /* 0x000fe4000f8e023f */
[----:B------:R-:W-:Y:S02]  /*7350*/  USEL UR10, URZ, 0x1, !UP0 ;  /* 0x000000013f0a7887 */ /* 0x000fe4000c000000 */
[----:B------:R-:W-:Y:S01]  /*7360*/  UIMAD UR9, UR12, UR17, UR9 ;  /* 0x000000110c0972a4 */ /* 0x000fe2000f8e0209 */
[----:B--2---:R-:W-:Y:S02]  /*7370*/  ISETP.LE.AND P0, PT, R5, UR11, PT ;  /* 0x0000000b05007c0c */ /* 0x004fe4000bf03270 */
[----:B0-----:R-:W-:Y:S02]  /*7380*/  LOP3.LUT R2, R6, 0x60, RZ, 0xc0, !PT ;  /* 0x0000006006027812 */ /* 0x001fe400078ec0ff */
[----:B------:R-:W-:-:S02]  /*7390*/  SHF.R.U32.HI R4, RZ, 0x2, R6 ;  /* 0x00000002ff047819 */ /* 0x000fc40000011606 */
[----:B------:R-:W-:Y:S02]  /*73a0*/  SHF.R.U32.HI R2, RZ, 0x5, R2 ;  /* 0x00000005ff027819 */ /* 0x000fe40000011602 */
[----:B---3--:R-:W-:Y:S02]  /*73b0*/  SHF.R.U32.HI R7, RZ, 0x7, R0 ;  /* 0x00000007ff077819 */ /* 0x008fe40000011600 */
[----:B------:R-:W-:Y:S01]  /*73c0*/  LOP3.LUT R4, R4, 0x7, RZ, 0xc0, !PT ;  /* 0x0000000704047812 */ /* 0x000fe200078ec0ff */
[----:B------:R-:W-:-:S04]  /*73d0*/  IMAD.SHL.U32 R0, R2, 0x10, RZ ;  /* 0x0000001002007824 */ /* 0x000fc800078e00ff */
[--C-:B------:R-:W-:Y:S01]  /*73e0*/  IMAD R2, R2, -0x10, -R4.reuse ;  /* 0xfffffff002027824 */ /* 0x100fe200078e0a04 */
[----:B------:R-:W-:Y:S02]  /*73f0*/  LOP3.LUT R0, R0, 0xfffffff0, R4, 0xe2, !PT ;  /* 0xfffffff000007812 */ /* 0x000fe400078ee204 */
[----:B------:R-:W-:-:S05]  /*7400*/  LOP3.LUT R4, R7, 0x1, RZ, 0xc0, !PT ;  /* 0x0000000107047812 */ /* 0x000fca00078ec0ff */
[----:B------:R-:W-:Y:S01]  /*7410*/  IMAD R4, R4, -0x40, R2 ;  /* 0xffffffc004047824 */ /* 0x000fe200078e0202 */
[----:B------:R-:W-:-:S04]  /*7420*/  SHF.R.U32.HI R2, RZ, 0x1, R6 ;  /* 0x00000001ff027819 */ /* 0x000fc80000011606 */
[----:B------:R-:W-:Y:S02]  /*7430*/  LOP3.LUT R0, R0, 0x40, R2, 0xf8, !PT ;  /* 0x0000004000007812 */ /* 0x000fe400078ef802 */
[----:B------:R-:W-:-:S04]  /*7440*/  SHF.L.U32 R2, R3, 0x8, RZ ;  /* 0x0000000803027819 */ /* 0x000fc800000006ff */
[C---:B------:R-:W-:Y:S02]  /*7450*/  IADD3 R19, -R2.reuse, UR8, R4 ;  /* 0x0000000802137c10 */ /* 0x040fe4000fffe104 */
[----:B------:R-:W-:Y:S01]  /*7460*/  ISETP.GE.OR P0, PT, R2, UR8, P0 ;  /* 0x0000000802007c0c */ /* 0x000fe20008706670 */
[----:B------:R-:W-:Y:S01]  /*7470*/  USHF.R.U32.HI UR8, URZ, 0x1, UR4 ;  /* 0x000000013f087899 */ /* 0x000fe20008011604 */
[----:B------:R-:W-:Y:S01]  /*7480*/  LOP3.LUT R2, R0, R2, RZ, 0xfc, !PT ;  /* 0x0000000200027212 */ /* 0x000fe200078efcff */
[----:B------:R0:W-:Y:S01]  /*7490*/  STL [R1+0x208], R19 ;  /* 0x0002081301007387 */ /* 0x0001e20000100800 */
[----:B------:R-:W-:Y:S01]  /*74a0*/  LOP3.LUT R0, R6, 0x3, RZ, 0xc0, !PT ;  /* 0x0000000306007812 */ /* 0x000fe200078ec0ff */
[----:B------:R-:W-:Y:S01]  /*74b0*/  ULOP3.LUT UR8, UR8, 0x1, URZ, 0xc0, !UPT ;  /* 0x0000000108087892 */ /* 0x000fe2000f8ec03f */
[----:B------:R-:W-:Y:S01]  /*74c0*/  SHF.R.S32.HI R3, RZ, 0x1f, R2 ;  /* 0x0000001fff037819 */ /* 0x000fe20000011402 */
[----:B------:R-:W-:Y:S02]  /*74d0*/  ULOP3.LUT UR4, UR4, 0x1, URZ, 0xc0, !UPT ;  /* 0x0000000104047892 */ /* 0x000fe4000f8ec03f */
[----:B------:R-:W-:Y:S01]  /*74e0*/  UISETP.NE.U32.AND UP1, UPT, UR8, 0x1, UPT ;  /* 0x000000010800788c */ /* 0x000fe2000bf25070 */
[----:B------:R-:W-:-:S02]  /*74f0*/  IMAD R0, R0, -0x2, R5 ;  /* 0xfffffffe00007824 */ /* 0x000fc400078e0205 */
[----:B------:R-:W-:Y:S01]  /*7500*/  IMAD.WIDE.U32 R12, R12, UR12, R2 ;  /* 0x0000000c0c0c7c25 */ /* 0x000fe2000f8e0002 */
[----:B------:R-:W-:-:S03]  /*7510*/  UISETP.GT.U32.AND UP0, UPT, UR7, 0x1, !UP1 ;  /* 0x000000010700788c */ /* 0x000fc6000cf04070 */
[----:B------:R-:W-:Y:S01]  /*7520*/  VIADD R13, R13, UR9 ;  /* 0x000000090d0d7c36 */ /* 0x000fe20008000000 */
[----:B------:R-:W-:Y:S01]  /*7530*/  USEL UR8, URZ, 0x1, !UP0 ;  /* 0x000000013f087887 */ /* 0x000fe2000c000000 */
[----:B------:R-:W-:-:S03]  /*7540*/  VIADD R0, R0, -UR11 ;  /* 0x8000000b00007c36 */ /* 0x000fc60008000000 */
[----:B------:R-:W-:Y:S01]  /*7550*/  ULOP3.LUT UR5, UR8, UR5, UR10, 0x96, !UPT ;  /* 0x0000000508057292 */ /* 0x000fe2000f8e960a */
[----:B0-----:R-:W-:Y:S11]  /*7560*/  @P0 BRA `(.L_x_21) ;  /* 0x0000012800180947 */ /* 0x001ff60003800000 */
[----:B------:R-:W-:Y:S01]  /*7570*/  UIMAD.WIDE UR10, UR13, 0x100, URZ ;  /* 0x000001000d0a78a5 */ /* 0x000fe2000f8e023f */
[----:B------:R-:W-:Y:S01]  /*7580*/  FSETP.NEU.AND P2, PT, RZ, UR22, PT ;  /* 0x00000016ff007c0b */ /* 0x000fe2000bf4d000 */
[----:B------:R-:W-:Y:S01]  /*7590*/  ULDC.64 UR28, c[0x0][0x6c8] ;  /* 0x0001b200001c7ab9 */ /* 0x000fe20000000a00 */
[----:B------:R-:W-:Y:S01]  /*75a0*/  SHF.L.U32 R4, R6, 0x1, RZ ;  /* 0x0000000106047819 */ /* 0x000fe200000006ff */
[----:B------:R-:W-:Y:S01]  /*75b0*/  UIMAD UR8, UR11, UR28, URZ ;  /* 0x0000001c0b0872a4 */ /* 0x000fe2000f8e023f */
[----:B------:R-:W-:Y:S01]  /*75c0*/  IMAD.U32 R18, RZ, RZ, UR29 ;  /* 0x0000001dff127e24 */ /* 0x000fe2000f8e00ff */
[----:B------:R-:W-:Y:S01]  /*75d0*/  ISETP.GT.AND P0, PT, R19, RZ, PT ;  /* 0x000000ff1300720c */ /* 0x000fe20003f04270 */
[----:B------:R-:W-:Y:S01]  /*75e0*/  IMAD.U32 R8, RZ, RZ, UR10 ;  /* 0x0000000aff087e24 */ /* 0x000fe2000f8e00ff */
[----:B------:R-:W-:Y:S02]  /*75f0*/  BSSY B0, `(.L_x_21) ;  /* 0x000127d000007945 */ /* 0x000fe40003800000 */
[----:B------:R-:W-:-:S02]  /*7600*/  ISETP.GT.AND P1, PT, R0, RZ, P0 ;  /* 0x000000ff0000720c */ /* 0x000fc40000724270 */
[----:B------:R-:W-:-:S05]  /*7610*/  LOP3.LUT R8, R8, 0x6, R4, 0xf8, !PT ;  /* 0x0000000608087812 */ /* 0x000fca00078ef804 */
[----:B------:R-:W-:-:S04]  /*7620*/  IMAD.WIDE.U32 R12, R8, UR28, R12 ;  /* 0x0000001c080c7c25 */ /* 0x000fc8000f8e000c */
[----:B------:R-:W-:-:S04]  /*7630*/  IMAD R18, R8, R18, UR8 ;  /* 0x0000000808127e24 */ /* 0x000fc8000f8e0212 */
[----:B------:R-:W-:Y:S01]  /*7640*/  IMAD.IADD R18, R13, 0x1, R18 ;  /* 0x000000010d127824 */ /* 0x000fe200078e0212 */
[----:B------:R-:W-:Y:S06]  /*7650*/  @!P2 BRA `(.L_x_22) ;  /* 0x000000d8007ca947 */ /* 0x000fec0003800000 */
[----:B------:R-:W-:Y:S01]  /*7660*/  ULDC.64 UR16, c[0x0][0x6b8] ;  /* 0x0001ae0000107ab9 */ /* 0x000fe20000000a00 */
[----:B------:R-:W-:Y:S01]  /*7670*/  ULDC.64 UR26, c[0x0][0x6b0] ;  /* 0x0001ac00001a7ab9 */ /* 0x000fe20000000a00 */
[----:B------:R-:W-:Y:S02]  /*7680*/  UIMAD UR9, UR14, UR16, URZ ;  /* 0x000000100e0972a4 */ /* 0x000fe4000f8e023f */
[----:B------:R-:W-:Y:S01]  /*7690*/  MOV R10, UR16 ;  /* 0x00000010000a7c02 */ /* 0x000fe20008000f00 */
[----:B------:R-:W-:Y:S01]  /*76a0*/  UIMAD UR10, UR11, UR26, URZ ;  /* 0x0000001a0b0a72a4 */ /* 0x000fe2000f8e023f */
[----:B------:R-:W2:Y:S01]  /*76b0*/  LDL.LU R21, [R1] ;  /* 0x0000000001157983 */ /* 0x000ea20000300800 */
[----:B------:R-:W-:Y:S02]  /*76c0*/  UIMAD UR9, UR12, UR17, UR9 ;  /* 0x000000110c0972a4 */ /* 0x000fe4000f8e0209 */
[----:B------:R-:W-:Y:S01]  /*76d0*/  IMAD.WIDE.U32 R6, R10, UR12, R2 ;  /* 0x0000000c0a067c25 */ /* 0x000fe2000f8e0002 */
[----:B------:R-:W-:Y:S01]  /*76e0*/  ULDC.64 UR24, c[0x0][0x6a8] ;  /* 0x0001aa0000187ab9 */ /* 0x000fe20000000a00 */
[----:B------:R-:W-:Y:S01]  /*76f0*/  ULDC.64 UR14, c[0x0][0x6b0] ;  /* 0x0001ac00000e7ab9 */ /* 0x000fe20000000a00 */
[----:B------:R-:W-:Y:S01]  /*7700*/  ISETP.GT.AND P3, PT, R0, 0x1, P0 ;  /* 0x000000010000780c */ /* 0x000fe20000764270 */
[----:B------:R-:W-:Y:S01]  /*7710*/  IMAD.U32 R9, RZ, RZ, UR27 ;  /* 0x0000001bff097e24 */ /* 0x000fe2000f8e00ff */
[----:B------:R-:W3:Y:S01]  /*7720*/  LDL.LU R20, [R1+0x4] ;  /* 0x0000040001147983 */ /* 0x000ee20000300800 */
[----:B------:R-:W-:-:S02]  /*7730*/  VIADD R5, R7, UR9 ;  /* 0x0000000907057c36 */ /* 0x000fc40008000000 */
[----:B------:R-:W-:Y:S02]  /*7740*/  IMAD.MOV.U32 R4, RZ, RZ, R6 ;  /* 0x000000ffff047224 */ /* 0x000fe400078e0006 */
[C---:B------:R-:W-:Y:S01]  /*7750*/  IMAD R9, R8.reuse, R9, UR10 ;  /* 0x0000000a08097e24 */ /* 0x040fe2000f8e0209 */
[----:B------:R-:W-:Y:S01]  /*7760*/  ULDC.64 UR10, c[0x0][0x6c0] ;  /* 0x0001b000000a7ab9 */ /* 0x000fe20000000a00 */
[----:B------:R-:W-:-:S05]  /*7770*/  IMAD.WIDE.U32 R14, R8, UR26, R4 ;  /* 0x0000001a080e7c25 */ /* 0x000fca000f8e0004 */
[----:B------:R-:W-:Y:S02]  /*7780*/  IADD3 R11, R15, R9, RZ ;  /* 0x000000090f0b7210 */ /* 0x000fe40007ffe0ff */
[----:B------:R-:W-:-:S04]  /*7790*/  LEA R16, P2, R14, UR24, 0x2 ;  /* 0x000000180e107c11 */ /* 0x000fc8000f8410ff */
[----:B------:R-:W-:-:S05]  /*77a0*/  LEA.HI.X R17, R14, UR25, R11, 0x2, P2 ;  /* 0x000000190e117c11 */ /* 0x000fca00090f140b */
[----:B------:R0:W4:Y:S01]  /*77b0*/  @P1 LDG.E.LTC128B R11, desc[UR18][R16.64] ;  /* 0x00000012100b1981 */ /* 0x000122000c1e1920 */
[----:B------:R-:W-:Y:S01]  /*77c0*/  IMAD.U32 R14, RZ, RZ, UR26 ;  /* 0x0000001aff0e7e24 */ /* 0x000fe2000f8e00ff */
[----:B------:R-:W-:-:S03]  /*77d0*/  LEA R226, P2, R12, UR10, 0x2 ;  /* 0x0000000a0ce27c11 */ /* 0x000fc6000f8410ff */
[----:B------:R-:W-:Y:S01]  /*77e0*/  IMAD.WIDE.U32 R14, R8, R14, UR14 ;  /* 0x0000000e080e7e25 */ /* 0x000fe2000f8e000e */
[----:B------:R-:W-:-:S03]  /*77f0*/  LEA.HI.X R227, R12, UR11, R18, 0x2, P2 ;  /* 0x0000000b0ce37c11 */ /* 0x000fc600090f1412 */
[----:B------:R-:W-:Y:S01]  /*7800*/  IMAD.IADD R18, R9, 0x1, R15 ;  /* 0x0000000109127824 */ /* 0x000fe200078e020f */
[----:B------:R-:W-:-:S05]  /*7810*/  IADD3 R13, P2, R6, R14, RZ ;  /* 0x0000000e060d7210 */ /* 0x000fca0007f5e0ff */
[----:B0-----:R-:W-:Y:S02]  /*7820*/  IMAD.X R16, R18, 0x1, R5, P2 ;  /* 0x0000000112107824 */ /* 0x001fe400010e0605 */
[----:B----4-:R-:W-:-:S04]  /*7830*/  FMUL R12, R11, UR22 ;  /* 0x000000160b0c7c20 */ /* 0x010fc80008400000 */
[----:B--2---:R-:W-:Y:S01]  /*7840*/  FFMA R17, R21, UR23, R12 ;  /* 0x0000001715117c23 */ /* 0x004fe2000800000c */
[----:B------:R-:W-:-:S04]  /*7850*/  LEA R12, P2, R13, UR24, 0x2 ;  /* 0x000000180d0c7c11 */ /* 0x000fc8000f8410ff */
[----:B------:R-:W-:Y:S01]  /*7860*/  LEA.HI.X R13, R13, UR25, R16, 0x2, P2 ;  /* 0x000000190d0d7c11 */ /* 0x000fe200090f1410 */
[----:B------:R-:W-:Y:S04]  /*7870*/  @P1 STG.E desc[UR18][R226.64], R17 ;  /* 0x00000011e2001986 */ /* 0x000fe8000c101912 */
[----:B------:R0:W2:Y:S01]  /*7880*/  @P3 LDG.E.LTC128B R11, desc[UR18][R12.64] ;  /* 0x000000120c0b3981 */ /* 0x0000a2000c1e1920 */
[----:B------:R-:W-:Y:S01]  /*7890*/  USHF.L.U64.HI UR8, UR28, 0x2, UR29 ;  /* 0x000000021c087899 */ /* 0x000fe2000801021d */
[----:B------:R-:W-:Y:S01]  /*78a0*/  BSSY B1, `(.L_x_23) ;  /* 0x0000015000017945 */ /* 0x000fe20003800000 */
[----:B0-----:R-:W-:-:S04]  /*78b0*/  MOV R12, UR28 ;  /* 0x0000001c000c7c02 */ /* 0x001fc80008000f00 */
[----:B------:R-:W-:-:S04]  /*78c0*/  LEA R12, P1, R12, R226, 0x2 ;  /* 0x000000e20c0c7211 */ /* 0x000fc800078210ff */
[----:B------:R-:W-:Y:S01]  /*78d0*/  IADD3.X R13, R227, UR8, RZ, P1, !PT ;  /* 0x00000008e30d7c10 */ /* 0x000fe20008ffe4ff */
[----:B--2---:R-:W-:-:S04]  /*78e0*/  FMUL R16, R11, UR22 ;  /* 0x000000160b107c20 */ /* 0x004fc80008400000 */
[----:B---3--:R-:W-:-:S05]  /*78f0*/  FFMA R16, R20, UR23, R16 ;  /* 0x0000001714107c23 */ /* 0x008fca0008000010 */
[----:B------:R0:W-:Y:S02]  /*7900*/  @P3 STG.E desc[UR18][R12.64], R16 ;  /* 0x000000100c003986 */ /* 0x0001e4000c101912 */
[----:B0-----:R-:W-:-:S04]  /*7910*/  IMAD.WIDE.U32 R16, R8, UR26, R2 ;  /* 0x0000001a08107c25 */ /* 0x001fc8000f8e0002 */
[----:B------:R-:W-:Y:S02]  /*7920*/  IMAD.IADD R17, R9, 0x1, R17 ;  /* 0x0000000109117824 */ /* 0x000fe400078e0211 */
[----:B------:R-:W-:-:S04]  /*7930*/  IMAD.WIDE.U32 R16, R10, UR12, R16 ;  /* 0x0000000c0a107c25 */ /* 0x000fc8000f8e0010 */
[----:B------:R-:W-:Y:S01]  /*7940*/  VIADD R17, R17, UR9 ;  /* 0x0000000911117c36 */ /* 0x000fe20008000000 */
[----:B------:R-:W-:-:S04]  /*7950*/  LEA R20, P1, R16, UR24, 0x2 ;  /* 0x0000001810147c11 */ /* 0x000fc8000f8210ff */
[----:B------:R-:W-:Y:S02]  /*7960*/  LEA.HI.X R21, R16, UR25, R17, 0x2, P1 ;  /* 0x0000001910157c11 */ /* 0x000fe400088f1411 */
[----:B------:R-:W-:Y:S02]  /*7970*/  ISETP.GT.AND P1, PT, R19, 0x8, PT ;  /* 0x000000081300780c */ /* 0x000fe40003f24270 */
[----:B------:R-:W-:Y:S01]  /*7980*/  IADD3 R16, P2, R2, R14, RZ ;  /* 0x0000000e02107210 */ /* 0x000fe20007f5e0ff */
[----:B------:R0:W-:Y:S01]  /*7990*/  STL.64 [R1+0x250], R20 ;  /* 0x0002501401007387 */ /* 0x0001e20000100a00 */
[----:B------:R-:W-:-:S03]  /*79a0*/  ISETP.GT.AND P3, PT, R0, RZ, P1 ;  /* 0x000000ff0000720c */ /* 0x000fc60000f64270 */
[----:B------:R-:W-:Y:S02]  /*79b0*/  IMAD.X R17, R3, 0x1, R18, P2 ;  /* 0x0000000103117824 */ /* 0x000fe400010e0612 */
[----:B------:R-:W-:-:S08]  /*79c0*/  IMAD.WIDE.U32 R16, R10, UR12, R16 ;  /* 0x0000000c0a107c25 */ /* 0x000fd0000f8e0010 */
[----:B0-----:R-:W-:Y:S05]  /*79d0*/  @!P3 BRA `(.L_x_24) ;  /* 0x000000000004b947 */ /* 0x001fea0003800000 */
[----:B------:R0:W5:Y:S02]  /*79e0*/  LDG.E.LTC128B R11, desc[UR18][R20.64+0x20] ;  /* 0x00002012140b7981 */ /* 0x000164000c1e1920 */
.L_x_24:
[----:B------:R-:W-:Y:S05]  /*79f0*/  BSYNC B1 ;  /* 0x0000000000017941 */ /* 0x000fea0003800000 */
.L_x_23:
[----:B------:R-:W0:Y:S01]  /*7a00*/  LDL.LU R19, [R1+0x8] ;  /* 0x0000080001137983 */ /* 0x000e220000300800 */
[----:B-----5:R-:W-:Y:S01]  /*7a10*/  FMUL R15, R11, UR22 ;  /* 0x000000160b0f7c20 */ /* 0x020fe20008400000 */
[----:B------:R-:W-:Y:S01]  /*7a20*/  LEA R22, P2, R16, UR24, 0x2 ;  /* 0x0000001810167c11 */ /* 0x000fe2000f8410ff */
[----:B------:R-:W-:Y:S01]  /*7a30*/  UIMAD UR8, UR27, 0x7, URZ ;  /* 0x000000071b0878a4 */ /* 0x000fe2000f8e023f */
[----:B------:R-:W-:Y:S01]  /*7a40*/  ISETP.GT.AND P5, PT, R0, 0x1, P1 ;  /* 0x000000010000780c */ /* 0x000fe20000fa4270 */
[----:B------:R-:W-:Y:S01]  /*7a50*/  BSSY B1, `(.L_x_25) ;  /* 0x000000c000017945 */ /* 0x000fe20003800000 */
[----:B0-----:R-:W-:Y:S01]  /*7a60*/  FFMA R20, R19, UR23, R15 ;  /* 0x0000001713147c23 */ /* 0x001fe2000800000f */
[----:B------:R-:W-:Y:S01]  /*7a70*/  IADD3 R15, R17, UR9, RZ ;  /* 0x00000009110f7c10 */ /* 0x000fe2000fffe0ff */
[----:B------:R-:W-:Y:S02]  /*7a80*/  IMAD.MOV.U32 R19, RZ, RZ, R18 ;  /* 0x000000ffff137224 */ /* 0x000fe400078e0012 */
[----:B------:R-:W-:Y:S01]  /*7a90*/  IMAD.MOV.U32 R18, RZ, RZ, R14 ;  /* 0x000000ffff127224 */ /* 0x000fe200078e000e */
[----:B------:R-:W-:Y:S01]  /*7aa0*/  LEA.HI.X R23, R16, UR25, R15, 0x2, P2 ;  /* 0x0000001910177c11 */ /* 0x000fe200090f140f */
[----:B------:R0:W-:Y:S01]  /*7ab0*/  @P3 STG.E desc[UR18][R226.64+0x20], R20 ;  /* 0x00002014e2003986 */ /* 0x0001e2000c101912 */
[----:B------:R-:W-:-:S03]  /*7ac0*/  IMAD.U32 R14, RZ, RZ, UR26 ;  /* 0x0000001aff0e7e24 */ /* 0x000fc6000f8e00ff */
[----:B------:R0:W-:Y:S01]  /*7ad0*/  STL.64 [R1+0x248], R22 ;  /* 0x0002481601007387 */ /* 0x0001e20000100a00 */
[----:B------:R-:W-:Y:S01]  /*7ae0*/  IMAD.WIDE.U32 R18, R14, 0x7, R18 ;  /* 0x000000070e127825 */ /* 0x000fe200078e0012 */
[----:B------:R-:W-:Y:S06]  /*7af0*/  @!P5 BRA `(.L_x_26) ;  /* 0x000000000004d947 */ /* 0x000fec0003800000 */
[----:B------:R2:W5:Y:S02]  /*7b00*/  LDG.E.LTC128B R11, desc[UR18][R22.64+0x20] ;  /* 0x00002012160b7981 */ /* 0x000564000c1e1920 */
.L_x_26:
[----:B------:R-:W-:Y:S05]  /*7b10*/  BSYNC B1 ;  /* 0x0000000000017941 */ /* 0x000fea0003800000 */
.L_x_25:
[----:B------:R-:W3:Y:S01]  /*7b20*/  LDL.LU R15, [R1+0xc] ;  /* 0x00000c00010f7983 */ /* 0x000ee20000300800 */
[----:B-----5:R-:W-:Y:S01]  /*7b30*/  FMUL R14, R11, UR22 ;  /* 0x000000160b0e7c20 */ /* 0x020fe20008400000 */
[----:B------:R-:W-:Y:S02]  /*7b40*/  IADD3 R19, R19, UR8, RZ ;  /* 0x0000000813137c10 */ /* 0x000fe4000fffe0ff */
[----:B------:R-:W-:Y:S01]  /*7b50*/  ISETP.GT.AND P2, PT, R0, 0x8, P0 ;  /* 0x000000080000780c */ /* 0x000fe20000744270 */
[----:B0-2---:R-:W2:Y:S01]  /*7b60*/  LDL.LU R22, [R1+0x10] ;  /* 0x0000100001167983 */ /* 0x005ea20000300800 */
[----:B------:R-:W-:-:S03]  /*7b70*/  UIMAD UR13, UR29, 0x1c, URZ ;  /* 0x0000001c1d0d78a4 */ /* 0x000fc6000f8e023f */
[----:B------:R-:W4:Y:S01]  /*7b80*/  LDL.LU R21, [R1+0x14] ;  /* 0x0000140001157983 */ /* 0x000f220000300800 */
[----:B---3--:R-:W-:Y:S01]  /*7b90*/  FFMA R17, R15, UR23, R14 ;  /* 0x000000170f117c23 */ /* 0x008fe2000800000e */
[----:B------:R-:W-:-:S04]  /*7ba0*/  IADD3 R15, P3, R6, R18, RZ ;  /* 0x00000012060f7210 */ /* 0x000fc80007f7e0ff */
[----:B------:R0:W-:Y:S01]  /*7bb0*/  @P5 STG.E desc[UR18][R12.64+0x20], R17 ;  /* 0x000020110c005986 */ /* 0x0001e2000c101912 */
[----:B------:R-:W-:Y:S01]  /*7bc0*/  IMAD.X R16, R19, 0x1, R5, P3 ;  /* 0x0000000113107824 */ /* 0x000fe200018e0605 */
[----:B------:R-:W-:-:S04]  /*7bd0*/  LEA R14, P3, R15, UR24, 0x2 ;  /* 0x000000180f0e7c11 */ /* 0x000fc8000f8610ff */
[----:B------:R-:W-:-:S05]  /*7be0*/  LEA.HI.X R15, R15, UR25, R16, 0x2, P3 ;  /* 0x000000190f0f7c11 */ /* 0x000fca00098f1410 */
[----:B------:R3:W2:Y:S01]  /*7bf0*/  @P2 LDG.E.LTC128B R11, desc[UR18][R14.64] ;  /* 0x000000120e0b2981 */ /* 0x0006a2000c1e1920 */
[----:B------:R-:W-:Y:S01]  /*7c00*/  IADD3 R18, P3, R18, UR26, RZ ;  /* 0x0000001a12127c10 */ /* 0x000fe2000ff7e0ff */
[----:B------:R-:W-:-:S03]  /*7c10*/  IMAD.U32 R16, RZ, RZ, UR28 ;  /* 0x0000001cff107e24 */ /* 0x000fc6000f8e00ff */
[----:B------:R-:W-:Y:S01]  /*7c20*/  IADD3.X R19, R19, UR27, RZ, P3, !PT ;  /* 0x0000001b13137c10 */ /* 0x000fe20009ffe4ff */
[----:B0-----:R-:W-:Y:S01]  /*7c30*/  IMAD.WIDE.U32 R16, R16, 0x1c, R12 ;  /* 0x0000001c10107825 */ /* 0x001fe200078e000c */
[----:B---3--:R-:W-:-:S04]  /*7c40*/  IADD3 R15, P3, R18, R6, RZ ;  /* 0x00000006120f7210 */ /* 0x008fc80007f7e0ff */
[----:B------:R-:W-:Y:S01]  /*7c50*/  IADD3 R17, R17, UR13, RZ ;  /* 0x0000000d11117c10 */ /* 0x000fe2000fffe0ff */
[----:B------:R-:W-:Y:S01]  /*7c60*/  IMAD.X R20, R19, 0x1, R5, P3 ;  /* 0x0000000113147824 */ /* 0x000fe200018e0605 */
[----:B------:R-:W-:-:S04]  /*7c70*/  LEA R14, P3, R15, UR24, 0x2 ;  /* 0x000000180f0e7c11 */ /* 0x000fc8000f8610ff */
[----:B------:R-:W-:Y:S02]  /*7c80*/  LEA.HI.X R15, R15, UR25, R20, 0x2, P3 ;  /* 0x000000190f0f7c11 */ /* 0x000fe400098f1414 */
[----:B------:R-:W-:Y:S01]  /*7c90*/  ISETP.GT.AND P3, PT, R0, 0x9, P0 ;  /* 0x000000090000780c */ /* 0x000fe20000764270 */
[----:B--2---:R-:W-:-:S04]  /*7ca0*/  FMUL R20, R11, UR22 ;  /* 0x000000160b147c20 */ /* 0x004fc80008400000 */
[----:B------:R-:W-:-:S05]  /*7cb0*/  FFMA R20, R22, UR23, R20 ;  /* 0x0000001716147c23 */ /* 0x000fca0008000014 */
[----:B------:R4:W-:Y:S04]  /*7cc0*/  @P2 STG.E desc[UR18][R16.64], R20 ;  /* 0x0000001410002986 */ /* 0x0009e8000c101912 */
[----:B------:R-:W2:Y:S01]  /*7cd0*/  @P3 LDG.E.LTC128B R11, desc[UR18][R14.64] ;  /* 0x000000120e0b3981 */ /* 0x000ea2000c1e1920 */
[----:B------:R-:W-:Y:S01]  /*7ce0*/  USHF.L.U32 UR11, UR28, 0x5, URZ ;  /* 0x000000051c0b7899 */ /* 0x000fe2000800063f */
[----:B------:R-:W-:Y:S01]  /*7cf0*/  BSSY B1, `(.L_x_27) ;  /* 0x0000016000017945 */ /* 0x000fe20003800000 */
[----:B------:R-:W-:Y:S02]  /*7d00*/  USHF.L.U64.HI UR10, UR28, 0x5, UR29 ;  /* 0x000000051c0a7899 */ /* 0x000fe4000801021d */
[----:B------:R-:W-:-:S04]  /*7d10*/  UIMAD.WIDE.U32 UR14, UR26, 0x7, UR14 ;  /* 0x000000071a0e78a5 */ /* 0x000fc8000f8e000e */
[----:B------:R-:W-:-:S03]  /*7d20*/  UIADD3 UR17, UR8, UR15, URZ ;  /* 0x0000000f08117290 */ /* 0x000fc6000fffe03f */
[----:B------:R-:W-:Y:S01]  /*7d30*/  UMOV UR16, UR14 ;  /* 0x0000000e00107c82 */ /* 0x000fe20008000000 */
[----:B--2---:R-:W-:-:S04]  /*7d40*/  FMUL R14, R11, UR22 ;  /* 0x000000160b0e7c20 */ /* 0x004fc80008400000 */
[----:B----4-:R-:W-:Y:S01]  /*7d50*/  FFMA R20, R21, UR23, R14 ;  /* 0x0000001715147c23 */ /* 0x010fe2000800000e */
[----:B------:R-:W-:-:S04]  /*7d60*/  IADD3 R14, P2, R12, UR11, RZ ;  /* 0x0000000b0c0e7c10 */ /* 0x000fc8000ff5e0ff */
[----:B------:R-:W-:-:S05]  /*7d70*/  IADD3.X R15, R13, UR10, RZ, P2, !PT ;  /* 0x0000000a0d0f7c10 */ /* 0x000fca00097fe4ff */
[----:B------:R0:W-:Y:S02]  /*7d80*/  @P3 STG.E desc[UR18][R14.64], R20 ;  /* 0x000000140e003986 */ /* 0x0001e4000c101912 */
[----:B0-----:R-:W-:-:S04]  /*7d90*/  IMAD.U32 R20, RZ, RZ, UR26 ;  /* 0x0000001aff147e24 */ /* 0x001fc8000f8e00ff */
[----:B------:R-:W-:-:S03]  /*7da0*/  IMAD.WIDE.U32 R20, R8, R20, UR16 ;  /* 0x0000001008147e25 */ /* 0x000fc6000f8e0014 */
[----:B------:R-:W-:-:S04]  /*7db0*/  IADD3 R20, P2, R2, R20, RZ ;  /* 0x0000001402147210 */ /* 0x000fc80007f5e0ff */
[----:B------:R-:W-:-:S03]  /*7dc0*/  IADD3.X R21, R3, R9, R21, P2, !PT ;  /* 0x0000000903157210 */ /* 0x000fc600017fe415 */
[----:B------:R-:W-:-:S04]  /*7dd0*/  IMAD.WIDE.U32 R20, R10, UR12, R20 ;  /* 0x0000000c0a147c25 */ /* 0x000fc8000f8e0014 */
[----:B------:R-:W-:Y:S01]  /*7de0*/  VIADD R21, R21, UR9 ;  /* 0x0000000915157c36 */ /* 0x000fe20008000000 */
[----:B------:R-:W-:-:S04]  /*7df0*/  LEA R22, P2, R20, UR24, 0x2 ;  /* 0x0000001814167c11 */ /* 0x000fc8000f8410ff */
[----:B------:R-:W-:Y:S02]  /*7e00*/  LEA.HI.X R23, R20, UR25, R21, 0x2, P2 ;  /* 0x0000001914177c11 */ /* 0x000fe400090f1415 */
[----:B------:R-:W-:-:S03]  /*7e10*/  ISETP.GT.AND P2, PT, R0, 0x8, P1 ;  /* 0x000000080000780c */ /* 0x000fc60000f44270 */
[----:B------:R0:W-:Y:S10]  /*7e20*/  STL.64 [R1+0x240], R22 ;  /* 0x0002401601007387 */ /* 0x0001f40000100a00 */
[----:B------:R-:W-:Y:S05]  /*7e30*/  @!P2 BRA `(.L_x_28) ;  /* 0x000000000004a947 */ /* 0x000fea0003800000 */
[----:B------:R2:W5:Y:S02]  /*7e40*/  LDG.E.LTC128B R11, desc[UR18][R22.64+0x20] ;  /* 0x00002012160b7981 */ /* 0x000564000c1e1920 */
.L_x_28:
[----:B------:R-:W-:Y:S05]  /*7e50*/  BSYNC B1 ;  /* 0x0000000000017941 */ /* 0x000fea0003800000 */
.L_x_27:
[----:B------:R-:W3:Y:S01]  /*7e60*/  LDL.LU R21, [R1+0x18] ;  /* 0x0000180001157983 */ /* 0x000ee20000300800 */
[----:B-----5:R-:W-:Y:S01]  /*7e70*/  FMUL R20, R11, UR22 ;  /* 0x000000160b147c20 */ /* 0x020fe20008400000 */
[----:B------:R-:W-:Y:S01]  /*7e80*/  UIADD3 UR14, UP0, UR14, UR26, URZ ;  /* 0x0000001a0e0e7290 */ /* 0x000fe2000ff1e03f */
[----:B------:R-:W-:Y:S01]  /*7e90*/  ISETP.GT.AND P5, PT, R0, 0x9, P1 ;  /* 0x000000090000780c */ /* 0x000fe20000fa4270 */
[----:B------:R-:W-:Y:S02]  /*7ea0*/  BSSY B1, `(.L_x_29) ;  /* 0x0000011000017945 */ /* 0x000fe40003800000 */
[----:B------:R-:W-:Y:S01]  /*7eb0*/  UIADD3.X UR15, UR17, UR27, URZ, UP0, !UPT ;  /* 0x0000001b110f7290 */ /* 0x000fe200087fe43f */
[----:B---3--:R-:W-:-:S05]  /*7ec0*/  FFMA R20, R21, UR23, R20 ;  /* 0x0000001715147c23 */ /* 0x008fca0008000014 */
[----:B------:R3:W-:Y:S02]  /*7ed0*/  @P2 STG.E desc[UR18][R16.64+0x20], R20 ;  /* 0x0000201410002986 */ /* 0x0007e4000c101912 */
[----:B---3--:R-:W-:-:S04]  /*7ee0*/  IMAD.U32 R16, RZ, RZ, UR26 ;  /* 0x0000001aff107e24 */ /* 0x008fc8000f8e00ff */
[----:B------:R-:W-:-:S03]  /*7ef0*/  IMAD.WIDE.U32 R16, R8, R16, UR14 ;  /* 0x0000000e08107e25 */ /* 0x000fc6000f8e0010 */
[----:B------:R-:W-:-:S04]  /*7f00*/  IADD3 R16, P2, R2, R16, RZ ;  /* 0x0000001002107210 */ /* 0x000fc80007f5e0ff */
[----:B------:R-:W-:-:S03]  /*7f10*/  IADD3.X R17, R3, R9, R17, P2, !PT ;  /* 0x0000000903117210 */ /* 0x000fc600017fe411 */
[----:B------:R-:W-:-:S05]  /*7f20*/  IMAD.WIDE.U32 R16, R10, UR12, R16 ;  /* 0x0000000c0a107c25 */ /* 0x000fca000f8e0010 */
[----:B------:R-:W-:Y:S02]  /*7f30*/  IADD3 R17, R17, UR9, RZ ;  /* 0x0000000911117c10 */ /* 0x000fe4000fffe0ff */
[----:B0-2---:R-:W-:-:S04]  /*7f40*/  LEA R22, P2, R16, UR24, 0x2 ;  /* 0x0000001810167c11 */ /* 0x005fc8000f8410ff */
[----:B------:R-:W-:Y:S01]  /*7f50*/  LEA.HI.X R23, R16, UR25, R17, 0x2, P2 ;  /* 0x0000001910177c11 */ /* 0x000fe200090f1411 */
[----:B------:R-:W-:-:S04]  /*7f60*/  IMAD.U32 R16, RZ, RZ, UR26 ;  /* 0x0000001aff107e24 */ /* 0x000fc8000f8e00ff */
[----:B------:R0:W-:Y:S01]  /*7f70*/  STL.64 [R1+0x238], R22 ;  /* 0x0002381601007387 */ /* 0x0001e20000100a00 */
[----:B------:R-:W-:Y:S01]  /*7f80*/  IMAD.WIDE.U32 R18, R16, 0x7, R18 ;  /* 0x0000000710127825 */ /* 0x000fe200078e0012 */
[----:B------:R-:W-:Y:S06]  /*7f90*/  @!P5 BRA `(.L_x_30) ;  /* 0x000000000004d947 */ /* 0x000fec0003800000 */
[----:B------:R2:W5:Y:S02]  /*7fa0*/  LDG.E.LTC128B R11, desc[UR18][R22.64+0x20] ;  /* 0x00002012160b7981 */ /* 0x000564000c1e1920 */
.L_x_30:
[----:B------:R-:W-:Y:S05]  /*7fb0*/  BSYNC B1 ;  /* 0x0000000000017941 */ /* 0x000fea0003800000 */
.L_x_29:
[----:B------:R-:W3:Y:S01]  /*7fc0*/  LDL.LU R17, [R1+0x1c] ;  /* 0x00001c0001117983 */ /* 0x000ee20000300800 */
[----:B-----5:R-:W-:Y:S01]  /*7fd0*/  FMUL R16, R11, UR22 ;  /* 0x000000160b107c20 */ /* 0x020fe20008400000 */
[----:B------:R-:W-:Y:S01]  /*7fe0*/  VIADD R19, R19, UR8 ;  /* 0x0000000813137c36 */ /* 0x000fe20008000000 */
[----:B------:R-:W-:Y:S01]  /*7ff0*/  ISETP.GT.AND P2, PT, R0, 0x10, P0 ;  /* 0x000000100000780c */ /* 0x000fe20000744270 */
[----:B0-2---:R-:W2:Y:S01]  /*8000*/  LDL.LU R22, [R1+0x20] ;  /* 0x0000200001167983 */ /* 0x005ea20000300800 */
[----:B---3--:R-:W-:Y:S01]  /*8010*/  FFMA R21, R17, UR23, R16 ;  /* 0x0000001711157c23 */ /* 0x008fe20008000010 */
[----:B------:R-:W-:-:S04]  /*8020*/  IADD3 R17, P3, R6, R18, RZ ;  /* 0x0000001206117210 */ /* 0x000fc80007f7e0ff */
[----:B------:R0:W-:Y:S01]  /*8030*/  @P5 STG.E desc[UR18][R14.64+0x20], R21 ;  /* 0x000020150e005986 */ /* 0x0001e2000c101912 */
[----:B------:R-:W-:Y:S01]  /*8040*/  IMAD.X R20, R19, 0x1, R5, P3 ;  /* 0x0000000113147824 */ /* 0x000fe200018e0605 */
[----:B------:R-:W-:-:S04]  /*8050*/  LEA R16, P3, R17, UR24, 0x2 ;  /* 0x0000001811107c11 */ /* 0x000fc8000f8610ff */
[----:B------:R-:W-:-:S05]  /*8060*/  LEA.HI.X R17, R17, UR25, R20, 0x2, P3 ;  /* 0x0000001911117c11 */ /* 0x000fca00098f1414 */
[----:B------:R3:W4:Y:S01]  /*8070*/  @P2 LDG.E.LTC128B R11, desc[UR18][R16.64] ;  /* 0x00000012100b2981 */ /* 0x000722000c1e1920 */
[----:B------:R-:W-:Y:S01]  /*8080*/  IADD3 R18, P3, R18, UR26, RZ ;  /* 0x0000001a12127c10 */ /* 0x000fe2000ff7e0ff */
[----:B------:R-:W-:Y:S03]  /*8090*/  BSSY B1, `(.L_x_31) ;  /* 0x000000f000017945 */ /* 0x000fe60003800000 */
[----:B------:R-:W-:Y:S02]  /*80a0*/  IADD3.X R19, R19, UR27, RZ, P3, !PT ;  /* 0x0000001b13137c10 */ /* 0x000fe40009ffe4ff */
[----:B0-----:R-:W-:Y:S02]  /*80b0*/  IADD3 R21, P3, R18, R6, RZ ;  /* 0x0000000612157210 */ /* 0x001fe40007f7e0ff */
[----:B---3--:R-:W-:-:S05]  /*80c0*/  MOV R16, UR28 ;  /* 0x0000001c00107c02 */ /* 0x008fca0008000f00 */
[----:B------:R-:W-:-:S04]  /*80d0*/  IMAD.WIDE.U32 R16, R16, 0x1c, R14 ;  /* 0x0000001c10107825 */ /* 0x000fc800078e000e */
[----:B------:R-:W-:Y:S02]  /*80e0*/  VIADD R17, R17, UR13 ;  /* 0x0000000d11117c36 */ /* 0x000fe40008000000 */
[----:B----4-:R-:W-:-:S04]  /*80f0*/  FMUL R20, R11, UR22 ;  /* 0x000000160b147c20 */ /* 0x010fc80008400000 */
[----:B--2---:R-:W-:Y:S01]  /*8100*/  FFMA R20, R22, UR23, R20 ;  /* 0x0000001716147c23 */ /* 0x004fe20008000014 */
[----:B------:R-:W-:-:S04]  /*8110*/  IMAD.X R22, R19, 0x1, R5, P3 ;  /* 0x0000000113167824 */ /* 0x000fc800018e0605 */
[----:B------:R0:W-:Y:S01]  /*8120*/  @P2 STG.E desc[UR18][R16.64], R20 ;  /* 0x0000001410002986 */ /* 0x0001e2000c101912 */
[----:B------:R-:W-:Y:S02]  /*8130*/  ISETP.GT.AND P2, PT, R0, 0x11, P0 ;  /* 0x000000110000780c */ /* 0x000fe40000744270 */
[----:B0-----:R-:W-:-:S04]  /*8140*/  LEA R20, P3, R21, UR24, 0x2 ;  /* 0x0000001815147c11 */ /* 0x001fc8000f8610ff */
[----:B------:R-:W-:-:S07]  /*8150*/  LEA.HI.X R21, R21, UR25, R22, 0x2, P3 ;  /* 0x0000001915157c11 */ /* 0x000fce00098f1416 */
[----:B------:R-:W-:Y:S05]  /*8160*/  @!P2 BRA `(.L_x_32) ;  /* 0x000000000004a947 */ /* 0x000fea0003800000 */
[----:B------:R0:W5:Y:S02]  /*8170*/  LDG.E.LTC128B R11, desc[UR18][R20.64] ;  /* 0x00000012140b7981 */ /* 0x000164000c1e1920 */
.L_x_32:
[----:B------:R-:W-:Y:S05]  /*8180*/  BSYNC B1 ;  /* 0x0000000000017941 */ /* 0x000fea0003800000 */
.L_x_31:
[----:B0-----:R-:W2:Y:S01]  /*8190*/  LDL.LU R21, [R1+0x24] ;  /* 0x0000240001157983 */ /* 0x001ea20000300800 */
[----:B------:R-:W-:Y:S01]  /*81a0*/  IADD3 R14, P3, R14, UR11, RZ ;  /* 0x0000000b0e0e7c10 */ /* 0x000fe2000ff7e0ff */
[----:B-----5:R-:W-:Y:S01]  /*81b0*/  FMUL R20, R11, UR22 ;  /* 0x000000160b147c20 */ /* 0x020fe20008400000 */
[----:B------:R-:W-:Y:S01]  /*81c0*/  UIMAD.WIDE.U32 UR16, UR26, 0x7, UR16 ;  /* 0x000000071a1078a5 */ /* 0x000fe2000f8e0010 */
[----:B------:R-:W-:Y:S01]  /*81d0*/  BSSY B1, `(.L_x_33) ;  /* 0x0000012000017945 */ /* 0x000fe20003800000 */
[----:B------:R-:W-:Y:S02]  /*81e0*/  IADD3.X R15, R15, UR10, RZ, P3, !PT ;  /* 0x0000000a0f0f7c10 */ /* 0x000fe40009ffe4ff */
[----:B------:R-:W-:-:S04]  /*81f0*/  UIADD3 UR16, UP0, UR16, UR26, URZ ;  /* 0x0000001a10107290 */ /* 0x000fc8000ff1e03f */
[----:B------:R-:W-:Y:S01]  /*8200*/  UIADD3.X UR17, UR27, UR8, UR17, UP0, !UPT ;  /* 0x000000081b117290 */ /* 0x000fe200087fe411 */
[----:B--2---:R-:W-:-:S05]  /*8210*/  FFMA R20, R21, UR23, R20 ;  /* 0x0000001715147c23 */ /* 0x004fca0008000014 */
[----:B------:R0:W-:Y:S02]  /*8220*/  @P2 STG.E desc[UR18][R14.64], R20 ;  /* 0x000000140e002986 */ /* 0x0001e4000c101912 */
[----:B0-----:R-:W-:-:S04]  /*8230*/  IMAD.U32 R20, RZ, RZ, UR26 ;  /* 0x0000001aff147e24 */ /* 0x001fc8000f8e00ff */
[----:B------:R-:W-:-:S03]  /*8240*/  IMAD.WIDE.U32 R20, R8, R20, UR16 ;  /* 0x0000001008147e25 */ /* 0x000fc6000f8e0014 */
[----:B------:R-:W-:-:S04]  /*8250*/  IADD3 R20, P2, R2, R20, RZ ;  /* 0x0000001402147210 */ /* 0x000fc80007f5e0ff */
[----:B------:R-:W-:-:S03]  /*8260*/  IADD3.X R21, R3, R9, R21, P2, !PT ;  /* 0x0000000903157210 */ /* 0x000fc600017fe415 */
[----:B------:R-:W-:-:S05]  /*8270*/  IMAD.WIDE.U32 R20, R10, UR12, R20 ;  /* 0x0000000c0a147c25 */ /* 0x000fca000f8e0014 */
[----:B------:R-:W-:Y:S02]  /*8280*/  IADD3 R21, R21, UR9, RZ ;  /* 0x0000000915157c10 */ /* 0x000fe4000fffe0ff */
[----:B------:R-:W-:-:S04]  /*8290*/  LEA R22, P2, R20, UR24, 0x2 ;  /* 0x0000001814167c11 */ /* 0x000fc8000f8410ff */
[----:B------:R-:W-:Y:S02]  /*82a0*/  LEA.HI.X R23, R20, UR25, R21, 0x2, P2 ;  /* 0x0000001914177c11 */ /* 0x000fe400090f1415 */
[----:B------:R-:W-:-:S03]  /*82b0*/  ISETP.GT.AND P2, PT, R0, 0x10, P1 ;  /* 0x000000100000780c */ /* 0x000fc60000f44270 */
[----:B------:R0:W-:Y:S10]  /*82c0*/  STL.64 [R1+0x230], R22 ;  /* 0x0002301601007387 */ /* 0x0001f40000100a00 */
[----:B------:R-:W-:Y:S05]  /*82d0*/  @!P2 BRA `(.L_x_34) ;  /* 0x000000000004a947 */ /* 0x000fea0003800000 */
[----:B------:R2:W5:Y:S02]  /*82e0*/  LDG.E.LTC128B R11, desc[UR18][R22.64+0x20] ;  /* 0x00002012160b7981 */ /* 0x000564000c1e1920 */
.L_x_34:
[----:B------:R-:W-:Y:S05]  /*82f0*/  BSYNC B1 ;  /* 0x0000000000017941 */ /* 0x000fea0003800000 */
.L_x_33:
[----:B------:R-:W3:Y:S01]  /*8300*/  LDL.LU R21, [R1+0x28] ;  /* 0x0000280001157983 */ /* 0x000ee20000300800 */
[----:B-----5:R-:W-:Y:S01]  /*8310*/  FMUL R20, R11, UR22 ;  /* 0x000000160b147c20 */ /* 0x020fe20008400000 */
[----:B------:R-:W-:Y:S01]  /*8320*/  UIMAD.WIDE.U32 UR14, UR26, 0x7, UR14 ;  /* 0x000000071a0e78a5 */ /* 0x000fe2000f8e000e */
[----:B------:R-:W-:Y:S01]  /*8330*/  ISETP.GT.AND P5, PT, R0, 0x11, P1 ;  /* 0x000000110000780c */ /* 0x000fe20000fa4270 */
[----:B------:R-:W-:Y:S02]  /*8340*/  BSSY B1, `(.L_x_35) ;  /* 0x0000012000017945 */ /* 0x000fe40003800000 */
[----:B------:R-:W-:-:S04]  /*8350*/  UIADD3 UR14, UP0, UR14, UR26, URZ ;  /* 0x0000001a0e0e7290 */ /* 0x000fc8000ff1e03f */
[----:B------:R-:W-:Y:S01]  /*8360*/  UIADD3.X UR15, UR27, UR8, UR15, UP0, !UPT ;  /* 0x000000081b0f7290 */ /* 0x000fe200087fe40f */
[----:B---3--:R-:W-:-:S05]  /*8370*/  FFMA R20, R21, UR23, R20 ;  /* 0x0000001715147c23 */ /* 0x008fca0008000014 */
[----:B------:R3:W-:Y:S02]  /*8380*/  @P2 STG.E desc[UR18][R16.64+0x20], R20 ;  /* 0x0000201410002986 */ /* 0x0007e4000c101912 */
[----:B---3--:R-:W-:-:S04]  /*8390*/  IMAD.U32 R16, RZ, RZ, UR26 ;  /* 0x0000001aff107e24 */ /* 0x008fc8000f8e00ff */
[----:B------:R-:W-:-:S03]  /*83a0*/  IMAD.WIDE.U32 R16, R8, R16, UR14 ;  /* 0x0000000e08107e25 */ /* 0x000fc6000f8e0010 */
[----:B------:R-:W-:-:S04]  /*83b0*/  IADD3 R16, P2, R2, R16, RZ ;  /* 0x0000001002107210 */ /* 0x000fc80007f5e0ff */
[----:B------:R-:W-:-:S03]  /*83c0*/  IADD3.X R17, R3, R9, R17, P2, !PT ;  /* 0x0000000903117210 */ /* 0x000fc600017fe411 */
[----:B------:R-:W-:-:S04]  /*83d0*/  IMAD.WIDE.U32 R16, R10, UR12, R16 ;  /* 0x0000000c0a107c25 */ /* 0x000fc8000f8e0010 */
[----:B------:R-:W-:Y:S01]  /*83e0*/  VIADD R17, R17, UR9 ;  /* 0x0000000911117c36 */ /* 0x000fe20008000000 */
[----:B0-2---:R-:W-:-:S04]  /*83f0*/  LEA R22, P2, R16, UR24, 0x2 ;  /* 0x0000001810167c11 */ /* 0x005fc8000f8410ff */
[----:B------:R-:W-:Y:S01]  /*8400*/  LEA.HI.X R23, R16, UR25, R17, 0x2, P2 ;  /* 0x0000001910177c11 */ /* 0x000fe200090f1411 */
[----:B------:R-:W-:-:S04]  /*8410*/  IMAD.U32 R16, RZ, RZ, UR26 ;  /* 0x0000001aff107e24 */ /* 0x000fc8000f8e00ff */
[----:B------:R0:W-:Y:S01]  /*8420*/  STL.64 [R1+0x228], R22 ;  /* 0x0002281601007387 */ /* 0x0001e20000100a00 */
[----:B------:R-:W-:Y:S01]  /*8430*/  IMAD.WIDE.U32 R18, R16, 0x7, R18 ;  /* 0x0000000710127825 */ /* 0x000fe200078e0012 */
[----:B------:R-:W-:Y:S06]  /*8440*/  @!P5 BRA `(.L_x_36) ;  /* 0x000000000004d947 */ /* 0x000fec0003800000 */
[----:B------:R2:W5:Y:S02]  /*8450*/  LDG.E.LTC128B R11, desc[UR18][R22.64+0x20] ;  /* 0x00002012160b7981 */ /* 0x000564000c1e1920 */
.L_x_36:
[----:B------:R-:W-:Y:S05]  /*8460*/  BSYNC B1 ;  /* 0x0000000000017941 */ /* 0x000fea0003800000 */
.L_x_35:
[----:B------:R-:W3:Y:S01]  /*8470*/  LDL.LU R17, [R1+0x2c] ;  /* 0x00002c0001117983 */ /* 0x000ee20000300800 */
[----:B-----5:R-:W-:Y:S01]  /*8480*/  FMUL R16, R11, UR22 ;  /* 0x000000160b107c20 */ /* 0x020fe20008400000 */
[----:B------:R-:W-:Y:S02]  /*8490*/  IADD3 R19, R19, UR8, RZ ;  /* 0x0000000813137c10 */ /* 0x000fe4000fffe0ff */
        /* <DEDUP_REMOVED lines=12> */
[----:B0-----:R-:W-:Y:S01]  /*8560*/  IADD3 R21, P3, R18, R6, RZ ;  /* 0x0000000612157210 */ /* 0x001fe20007f7e0ff */
[----:B---3--:R-:W-:-:S04]  /*8570*/  IMAD.U32 R16, RZ, RZ, UR28 ;  /* 0x0000001cff107e24 */ /* 0x008fc8000f8e00ff */
[----:B------:R-:W-:-:S04]  /*8580*/  IMAD.WIDE.U32 R16, R16, 0x1c, R14 ;  /* 0x0000001c10107825 */ /* 0x000fc800078e000e */
[----:B------:R-:W-:Y:S02]  /*8590*/  VIADD R17, R17, UR13 ;  /* 0x0000000d11117c36 */ /* 0x000fe40008000000 */
[----:B----4-:R-:W-:-:S04]  /*85a0*/  FMUL R20, R11, UR22 ;  /* 0x000000160b147c20 */ /* 0x010fc80008400000 */
[----:B--2---:R-:W-:Y:S01]  /*85b0*/  FFMA R20, R22, UR23, R20 ;  /* 0x0000001716147c23 */ /* 0x004fe20008000014 */
[----:B------:R-:W-:-:S04]  /*85c0*/  IADD3.X R22, R19, R5, RZ, P3, !PT ;  /* 0x0000000513167210 */ /* 0x000fc80001ffe4ff */
[----:B------:R0:W-:Y:S01]  /*85d0*/  @P2 STG.E desc[UR18][R16.64], R20 ;  /* 0x0000001410002986 */ /* 0x0001e2000c101912 */
[----:B------:R-:W-:Y:S02]  /*85e0*/  ISETP.GT.AND P2, PT, R0, 0x19, P0 ;  /* 0x000000190000780c */ /* 0x000fe40000744270 */
[----:B0-----:R-:W-:-:S04]  /*85f0*/  LEA R20, P3, R21, UR24, 0x2 ;  /* 0x0000001815147c11 */ /* 0x001fc8000f8610ff */
[----:B------:R-:W-:-:S07]  /*8600*/  LEA.HI.X R21, R21, UR25, R22, 0x2, P3 ;  /* 0x0000001915157c11 */ /* 0x000fce00098f1416 */
[----:B------:R-:W-:Y:S05]  /*8610*/  @!P2 BRA `(.L_x_38) ;  /* 0x000000000004a947 */ /* 0x000fea0003800000 */
[----:B------:R0:W5:Y:S02]  /*8620*/  LDG.E.LTC128B R11, desc[UR18][R20.64] ;  /* 0x00000012140b7981 */ /* 0x000164000c1e1920 */
.L_x_38:
[----:B------:R-:W-:Y:S05]  /*8630*/  BSYNC B1 ;  /* 0x0000000000017941 */ /* 0x000fea0003800000 */
.L_x_37:
        /* <DEDUP_REMOVED lines=22> */
.L_x_40:
[----:B------:R-:W-:Y:S05]  /*87a0*/  BSYNC B1 ;  /* 0x0000000000017941 */ /* 0x000fea0003800000 */
.L_x_39:
        /* <DEDUP_REMOVED lines=22> */
.L_x_42:
[----:B------:R-:W-:Y:S05]  /*8910*/  BSYNC B1 ;  /* 0x0000000000017941 */ /* 0x000fea0003800000 */
.L_x_41:
        /* <DEDUP_REMOVED lines=28> */
.L_x_44:
[----:B------:R-:W-:Y:S05]  /*8ae0*/  BSYNC B1 ;  /* 0x0000000000017941 */ /* 0x000fea0003800000 */
.L_x_43:
        /* <DEDUP_REMOVED lines=22> */
.L_x_46:
[----:B------:R-:W-:Y:S05]  /*8c50*/  BSYNC B1 ;  /* 0x0000000000017941 */ /* 0x000fea0003800000 */
.L_x_45:
        /* <DEDUP_REMOVED lines=22> */
.L_x_48:
[----:B------:R-:W-:Y:S05]  /*8dc0*/  BSYNC B1 ;  /* 0x0000000000017941 */ /* 0x000fea0003800000 */
.L_x_47:
        /* <DEDUP_REMOVED lines=28> */
.L_x_50:
[----:B------:R-:W-:Y:S05]  /*8f90*/  BSYNC B1 ;  /* 0x0000000000017941 */ /* 0x000fea0003800000 */
.L_x_49:
        /* <DEDUP_REMOVED lines=22> */
.L_x_52:
[----:B------:R-:W-:Y:S05]  /*9100*/  BSYNC B1 ;  /* 0x0000000000017941 */ /* 0x000fea0003800000 */
.L_x_51:
        /* <DEDUP_REMOVED lines=22> */
.L_x_54:
[----:B------:R-:W-:Y:S05]  /*9270*/  BSYNC B1 ;  /* 0x0000000000017941 */ /* 0x000fea0003800000 */
.L_x_53:
        /* <DEDUP_REMOVED lines=28> */
.L_x_56:
[----:B------:R-:W-:Y:S05]  /*9440*/  BSYNC B1 ;  /* 0x0000000000017941 */ /* 0x000fea0003800000 */
.L_x_55:
        /* <DEDUP_REMOVED lines=22> */
.L_x_58:
[----:B------:R-:W-:Y:S05]  /*95b0*/  BSYNC B1 ;  /* 0x0000000000017941 */ /* 0x000fea0003800000 */
.L_x_57:
        /* <DEDUP_REMOVED lines=22> */
.L_x_60:
[----:B------:R-:W-:Y:S05]  /*9720*/  BSYNC B1 ;  /* 0x0000000000017941 */ /* 0x000fea0003800000 */
.L_x_59:
        /* <DEDUP_REMOVED lines=28> */
.L_x_62:
[----:B------:R-:W-:Y:S05]  /*98f0*/  BSYNC B1 ;  /* 0x0000000000017941 */ /* 0x000fea0003800000 */
.L_x_61:
        /* <DEDUP_REMOVED lines=22> */
.L_x_64:
[----:B------:R-:W-:Y:S05]  /*9a60*/  BSYNC B1 ;  /* 0x0000000000017941 */ /* 0x000fea0003800000 */
.L_x_63:
        /* <DEDUP_REMOVED lines=22> */
.L_x_66:
[----:B------:R-:W-:Y:S05]  /*9bd0*/  BSYNC B1 ;  /* 0x0000000000017941 */ /* 0x000fea0003800000 */
.L_x_65:
        /* <DEDUP_REMOVED lines=28> */
.L_x_68:
[----:B------:R-:W-:Y:S05]  /*9da0*/  BSYNC B1 ;  /* 0x0000000000017941 */ /* 0x000fea0003800000 */
.L_x_67:
        /* <DEDUP_REMOVED lines=22> */
.L_x_70:
[----:B------:R-:W-:Y:S05]  /*9f10*/  BSYNC B1 ;  /* 0x0000000000017941 */ /* 0x000fea0003800000 */
.L_x_69:
        /* <DEDUP_REMOVED lines=16> */
[----:B------:R-:W-:Y:S02]  /*a020*/  LEA.HI.X R23, R16, UR25, R17, 0x2, P2 ;  /* 0x0000001910177c11 */ /* 0x000fe400090f1411 */
[----:B------:R-:W-:-:S03]  /*a030*/  MOV R16, UR26 ;  /* 0x0000001a00107c02 */ /* 0x000fc60008000f00 */
[----:B------:R0:W-:Y:S02]  /*a040*/  STL.64 [R1], R22 ;  /* 0x0000001601007387 */ /* 0x0001e40000100a00 */
[----:B------:R-:W-:Y:S01]  /*a050*/  IMAD.WIDE.U32 R18, R16, 0x7, R18 ;  /* 0x0000000710127825 */ /* 0x000fe200078e0012 */
[----:B------:R-:W-:Y:S06]  /*a060*/  @!P5 BRA `(.L_x_72) ;  /* 0x000000000004d947 */ /* 0x000fec0003800000 */
[----:B------:R2:W5:Y:S02]  /*a070*/  LDG.E.LTC128B R11, desc[UR18][R22.64+0x20] ;  /* 0x00002012160b7981 */ /* 0x000564000c1e1920 */
.L_x_72:
[----:B------:R-:W-:Y:S05]  /*a080*/  BSYNC B1 ;  /* 0x0000000000017941 */ /* 0x000fea0003800000 */
.L_x_71:
        /* <DEDUP_REMOVED lines=28> */
.L_x_74:
[----:B------:R-:W-:Y:S05]  /*a250*/  BSYNC B1 ;  /* 0x0000000000017941 */ /* 0x000fea0003800000 */
.L_x_73:
        /* <DEDUP_REMOVED lines=10> */
[----:B0-----:R-:W-:-:S05]  /*a300*/  MOV R20, UR26 ;  /* 0x0000001a00147c02 */ /* 0x001fca0008000f00 */
[----:B------:R-:W-:-:S03]  /*a310*/  IMAD.WIDE.U32 R20, R8, R20, UR16 ;  /* 0x0000001008147e25 */ /* 0x000fc6000f8e0014 */
[----:B------:R-:W-:-:S04]  /*a320*/  IADD3 R20, P2, R2, R20, RZ ;  /* 0x0000001402147210 */ /* 0x000fc80007f5e0ff */
[----:B------:R-:W-:-:S03]  /*a330*/  IADD3.X R21, R3, R9, R21, P2, !PT ;  /* 0x0000000903157210 */ /* 0x000fc600017fe415 */
[----:B------:R-:W-:-:S04]  /*a340*/  IMAD.WIDE.U32 R20, R10, UR12, R20 ;  /* 0x0000000c0a147c25 */ /* 0x000fc8000f8e0014 */
[----:B------:R-:W-:Y:S01]  /*a350*/  VIADD R21, R21, UR9 ;  /* 0x0000000915157c36 */ /* 0x000fe20008000000 */
[----:B------:R-:W-:-:S04]  /*a360*/  LEA R236, P2, R20, UR24, 0x2 ;  /* 0x0000001814ec7c11 */ /* 0x000fc8000f8410ff */
[----:B------:R-:W-:Y:S02]  /*a370*/  LEA.HI.X R237, R20, UR25, R21, 0x2, P2 ;  /* 0x0000001914ed7c11 */ /* 0x000fe400090f1415 */
[----:B------:R-:W-:-:S13]  /*a380*/  ISETP.GT.AND P2, PT, R0, 0x48, P1 ;  /* 0x000000480000780c */ /* 0x000fda0000f44270 */
[----:B------:R-:W-:Y:S05]  /*a390*/  @!P2 BRA `(.L_x_76) ;  /* 0x000000000004a947 */ /* 0x000fea0003800000 */
[----:B------:R0:W5:Y:S02]  /*a3a0*/  LDG.E.LTC128B R11, desc[UR18][R236.64+0x20] ;  /* 0x00002012ec0b7981 */ /* 0x000164000c1e1920 */
.L_x_76:
[----:B------:R-:W-:Y:S05]  /*a3b0*/  BSYNC B1 ;  /* 0x0000000000017941 */ /* 0x000fea0003800000 */
.L_x_75:
[----:B------:R-:W2:Y:S01]  /*a3c0*/  LDL.LU R21, [R1+0x98] ;  /* 0x0000980001157983 */ /* 0x000ea20000300800 */
[----:B-----5:R-:W-:Y:S01]  /*a3d0*/  FMUL R20, R11, UR22 ;  /* 0x000000160b147c20 */ /* 0x020fe20008400000 */
[----:B------:R-:W-:Y:S01]  /*a3e0*/  UIMAD.WIDE.U32 UR14, UR26, 0x7, UR14 ;  /* 0x000000071a0e78a5 */ /* 0x000fe2000f8e000e */
[----:B------:R-:W-:Y:S01]  /*a3f0*/  ISETP.GT.AND P5, PT, R0, 0x49, P1 ;  /* 0x000000490000780c */ /* 0x000fe20000fa4270 */
[----:B------:R-:W-:Y:S02]  /*a400*/  BSSY B1, `(.L_x_77) ;  /* 0x0000011000017945 */ /* 0x000fe40003800000 */
[----:B------:R-:W-:-:S04]  /*a410*/  UIADD3 UR14, UP0, UR14, UR26, URZ ;  /* 0x0000001a0e0e7290 */ /* 0x000fc8000ff1e03f */
[----:B------:R-:W-:Y:S01]  /*a420*/  UIADD3.X UR15, UR27, UR8, UR15, UP0, !UPT ;  /* 0x000000081b0f7290 */ /* 0x000fe200087fe40f */
[----:B--2---:R-:W-:-:S05]  /*a430*/  FFMA R20, R21, UR23, R20 ;  /* 0x0000001715147c23 */ /* 0x004fca0008000014 */
[----:B------:R2:W-:Y:S02]  /*a440*/  @P2 STG.E desc[UR18][R16.64+0x20], R20 ;  /* 0x0000201410002986 */ /* 0x0005e4000c101912 */
[----:B--2---:R-:W-:-:S04]  /*a450*/  IMAD.U32 R16, RZ, RZ, UR26 ;  /* 0x0000001aff107e24 */ /* 0x004fc8000f8e00ff */
[----:B------:R-:W-:-:S03]  /*a460*/  IMAD.WIDE.U32 R16, R8, R16, UR14 ;  /* 0x0000000e08107e25 */ /* 0x000fc6000f8e0010 */
[----:B------:R-:W-:-:S04]  /*a470*/  IADD3 R16, P2, R2, R16, RZ ;  /* 0x0000001002107210 */ /* 0x000fc80007f5e0ff */
[----:B------:R-:W-:-:S03]  /*a480*/  IADD3.X R17, R3, R9, R17, P2, !PT ;  /* 0x0000000903117210 */ /* 0x000fc600017fe411 */
[----:B------:R-:W-:-:S05]  /*a490*/  IMAD.WIDE.U32 R16, R10, UR12, R16 ;  /* 0x0000000c0a107c25 */ /* 0x000fca000f8e0010 */
[----:B------:R-:W-:Y:S02]  /*a4a0*/  IADD3 R17, R17, UR9, RZ ;  /* 0x0000000911117c10 */ /* 0x000fe4000fffe0ff */
[----:B------:R-:W-:-:S04]  /*a4b0*/  LEA R234, P2, R16, UR24, 0x2 ;  /* 0x0000001810ea7c11 */ /* 0x000fc8000f8410ff */
[----:B------:R-:W-:Y:S01]  /*a4c0*/  LEA.HI.X R235, R16, UR25, R17, 0x2, P2 ;  /* 0x0000001910eb7c11 */ /* 0x000fe200090f1411 */
[----:B------:R-:W-:-:S04]  /*a4d0*/  IMAD.U32 R16, RZ, RZ, UR26 ;  /* 0x0000001aff107e24 */ /* 0x000fc8000f8e00ff */
[----:B------:R-:W-:Y:S01]  /*a4e0*/  IMAD.WIDE.U32 R18, R16, 0x7, R18 ;  /* 0x0000000710127825 */ /* 0x000fe200078e0012 */
[----:B------:R-:W-:Y:S06]  /*a4f0*/  @!P5 BRA `(.L_x_78) ;  /* 0x000000000004d947 */ /* 0x000fec0003800000 */
[----:B------:R2:W5:Y:S02]  /*a500*/  LDG.E.LTC128B R11, desc[UR18][R234.64+0x20] ;  /* 0x00002012ea0b7981 */ /* 0x000564000c1e1920 */
.L_x_78:
[----:B------:R-:W-:Y:S05]  /*a510*/  BSYNC B1 ;  /* 0x0000000000017941 */ /* 0x000fea0003800000 */
.L_x_77:
[----:B------:R-:W3:Y:S01]  /*a520*/  LDL.LU R16, [R1+0x9c] ;  /* 0x00009c0001107983 */ /* 0x000ee20000300800 */
[----:B------:R-:W-:Y:S02]  /*a530*/  VIADD R19, R19, UR8 ;  /* 0x0000000813137c36 */ /* 0x000fe40008000000 */
[----:B-----5:R-:W-:Y:S01]  /*a540*/  FMUL R21, R11, UR22 ;  /* 0x000000160b157c20 */ /* 0x020fe20008400000 */
[----:B------:R-:W-:Y:S01]  /*a550*/  IADD3 R17, P3, R6, R18, RZ ;  /* 0x0000001206117210 */ /* 0x000fe20007f7e0ff */
[----:B------:R-:W4:Y:S01]  /*a560*/  LDL.LU R22, [R1+0xa0] ;  /* 0x0000a00001167983 */ /* 0x000f220000300800 */
[----:B------:R-:W-:Y:S02]  /*a570*/  ISETP.GT.AND P2, PT, R0, 0x50, P0 ;  /* 0x000000500000780c */ /* 0x000fe40000744270 */
[----:B------:R-:W-:Y:S01]  /*a580*/  IADD3.X R20, R19, R5, RZ, P3, !PT ;  /* 0x0000000513147210 */ /* 0x000fe20001ffe4ff */
[----:B---3--:R-:W-:Y:S01]  /*a590*/  FFMA R21, R16, UR23, R21 ;  /* 0x0000001710157c23 */ /* 0x008fe20008000015 */
[----:B------:R-:W-:-:S04]  /*a5a0*/  LEA R16, P3, R17, UR24, 0x2 ;  /* 0x0000001811107c11 */ /* 0x000fc8000f8610ff */
[----:B------:R-:W-:Y:S01]  /*a5b0*/  LEA.HI.X R17, R17, UR25, R20, 0x2, P3 ;  /* 0x0000001911117c11 */ /* 0x000fe200098f1414 */
[----:B------:R3:W-:Y:S04]  /*a5c0*/  @P5 STG.E desc[UR18][R14.64+0x20], R21 ;  /* 0x000020150e005986 */ /* 0x0007e8000c101912 */
[----:B------:R0:W2:Y:S01]  /*a5d0*/  @P2 LDG.E.LTC128B R11, desc[UR18][R16.64] ;  /* 0x00000012100b2981 */ /* 0x0000a2000c1e1920 */
[----:B------:R-:W-:Y:S01]  /*a5e0*/  IADD3 R18, P3, R18, UR26, RZ ;  /* 0x0000001a12127c10 */ /* 0x000fe2000ff7e0ff */
[----:B------:R-:W-:Y:S03]  /*a5f0*/  BSSY B1, `(.L_x_79) ;  /* 0x000000f000017945 */ /* 0x000fe60003800000 */
[----:B------:R-:W-:-:S02]  /*a600*/  IADD3.X R19, R19, UR27, RZ, P3, !PT ;  /* 0x0000001b13137c10 */ /* 0x000fc40009ffe4ff */
[----:B---3--:R-:W-:Y:S01]  /*a610*/  IADD3 R21, P3, R18, R6, RZ ;  /* 0x0000000612157210 */ /* 0x008fe20007f7e0ff */
[----:B0-----:R-:W-:-:S04]  /*a620*/  IMAD.U32 R16, RZ, RZ, UR28 ;  /* 0x0000001cff107e24 */ /* 0x001fc8000f8e00ff */
[----:B------:R-:W-:-:S04]  /*a630*/  IMAD.WIDE.U32 R16, R16, 0x1c, R14 ;  /* 0x0000001c10107825 */ /* 0x000fc800078e000e */
[----:B------:R-:W-:Y:S02]  /*a640*/  VIADD R17, R17, UR13 ;  /* 0x0000000d11117c36 */ /* 0x000fe40008000000 */
[----:B--2---:R-:W-:-:S04]  /*a650*/  FMUL R20, R11, UR22 ;  /* 0x000000160b147c20 */ /* 0x004fc80008400000 */
[----:B----4-:R-:W-:Y:S01]  /*a660*/  FFMA R20, R22, UR23, R20 ;  /* 0x0000001716147c23 */ /* 0x010fe20008000014 */
[----:B------:R-:W-:-:S04]  /*a670*/  IADD3.X R22, R19, R5, RZ, P3, !PT ;  /* 0x0000000513167210 */ /* 0x000fc80001ffe4ff */
[----:B------:R0:W-:Y:S01]  /*a680*/  @P2 STG.E desc[UR18][R16.64], R20 ;  /* 0x0000001410002986 */ /* 0x0001e2000c101912 */
[----:B------:R-:W-:Y:S02]  /*a690*/  ISETP.GT.AND P2, PT, R0, 0x51, P0 ;  /* 0x000000510000780c */ /* 0x000fe40000744270 */
[----:B0-----:R-:W-:-:S04]  /*a6a0*/  LEA R20, P3, R21, UR24, 0x2 ;  /* 0x0000001815147c11 */ /* 0x001fc8000f8610ff */
[----:B------:R-:W-:-:S07]  /*a6b0*/  LEA.HI.X R21, R21, UR25, R22, 0x2, P3 ;  /* 0x0000001915157c11 */ /* 0x000fce00098f1416 */
[----:B------:R-:W-:Y:S05]  /*a6c0*/  @!P2 BRA `(.L_x_80) ;  /* 0x000000000004a947 */ /* 0x000fea0003800000 */
[----:B------:R0:W5:Y:S02]  /*a6d0*/  LDG.E.LTC128B R11, desc[UR18][R20.64] ;  /* 0x00000012140b7981 */ /* 0x000164000c1e1920 */
.L_x_80:
[----:B------:R-:W-:Y:S05]  /*a6e0*/  BSYNC B1 ;  /* 0x0000000000017941 */ /* 0x000fea0003800000 */
.L_x_79:
        /* <DEDUP_REMOVED lines=21> */
.L_x_82:
[----:B------:R-:W-:Y:S05]  /*a840*/  BSYNC B1 ;  /* 0x0000000000017941 */ /* 0x000fea0003800000 */
.L_x_81:
        /* <DEDUP_REMOVED lines=9> */
[----:B--2---:R-:W-:-:S05]  /*a8e0*/  MOV R16, UR26 ;  /* 0x0000001a00107c02 */ /* 0x004fca0008000f00 */
[----:B------:R-:W-:-:S03]  /*a8f0*/  IMAD.WIDE.U32 R16, R8, R16, UR14 ;  /* 0x0000000e08107e25 */ /* 0x000fc6000f8e0010 */
[----:B------:R-:W-:-:S04]  /*a900*/  IADD3 R16, P2, R2, R16, RZ ;  /* 0x0000001002107210 */ /* 0x000fc80007f5e0ff */
[----:B------:R-:W-:-:S03]  /*a910*/  IADD3.X R17, R3, R9, R17, P2, !PT ;  /* 0x0000000903117210 */ /* 0x000fc600017fe411 */
[----:B------:R-:W-:-:S04]  /*a920*/  IMAD.WIDE.U32 R16, R10, UR12, R16 ;  /* 0x0000000c0a107c25 */ /* 0x000fc8000f8e0010 */
[----:B------:R-:W-:Y:S01]  /*a930*/  VIADD R17, R17, UR9 ;  /* 0x0000000911117c36 */ /* 0x000fe20008000000 */
[----:B------:R-:W-:-:S04]  /*a940*/  LEA R230, P2, R16, UR24, 0x2 ;  /* 0x0000001810e67c11 */ /* 0x000fc8000f8410ff */
[----:B------:R-:W-:Y:S01]  /*a950*/  LEA.HI.X R231, R16, UR25, R17, 0x2, P2 ;  /* 0x0000001910e77c11 */ /* 0x000fe200090f1411 */
[----:B------:R-:W-:-:S04]  /*a960*/  IMAD.U32 R16, RZ, RZ, UR26 ;  /* 0x0000001aff107e24 */ /* 0x000fc8000f8e00ff */
[----:B------:R-:W-:Y:S01]  /*a970*/  IMAD.WIDE.U32 R16, R16, 0x7, R18 ;  /* 0x0000000710107825 */ /* 0x000fe200078e0012 */
[----:B------:R-:W-:Y:S06]  /*a980*/  @!P5 BRA `(.L_x_84) ;  /* 0x000000000004d947 */ /* 0x000fec0003800000 */
[----:B------:R2:W5:Y:S02]  /*a990*/  LDG.E.LTC128B R11, desc[UR18][R230.64+0x20] ;  /* 0x00002012e60b7981 */ /* 0x000564000c1e1920 */
.L_x_84:
[----:B------:R-:W-:Y:S05]  /*a9a0*/  BSYNC B1 ;  /* 0x0000000000017941 */ /* 0x000fea0003800000 */
.L_x_83:
[----:B------:R-:W3:Y:S01]  /*a9b0*/  LDL.LU R18, [R1+0xac] ;  /* 0x0000ac0001127983 */ /* 0x000ee20000300800 */
[----:B------:R-:W-:Y:S01]  /*a9c0*/  IADD3 R17, R17, UR8, RZ ;  /* 0x0000000811117c10 */ /* 0x000fe2000fffe0ff */
[----:B-----5:R-:W-:Y:S01]  /*a9d0*/  FMUL R20, R11, UR22 ;  /* 0x000000160b147c20 */ /* 0x020fe20008400000 */
[----:B------:R-:W-:Y:S01]  /*a9e0*/  IADD3 R19, P3, R6, R16, RZ ;  /* 0x0000001006137210 */ /* 0x000fe20007f7e0ff */
[----:B------:R-:W4:Y:S01]  /*a9f0*/  LDL.LU R22, [R1+0xb0] ;  /* 0x0000b00001167983 */ /* 0x000f220000300800 */
[----:B------:R-:W-:-:S03]  /*aa00*/  ISETP.GT.AND P2, PT, R0, 0x58, P0 ;  /* 0x000000580000780c */ /* 0x000fc60000744270 */
[----:B------:R-:W-:Y:S02]  /*aa10*/  IMAD.X R21, R17, 0x1, R5, P3 ;  /* 0x0000000111157824 */ /* 0x000fe400018e0605 */
[----:B---3--:R-:W-:Y:S01]  /*aa20*/  FFMA R20, R18, UR23, R20 ;  /* 0x0000001712147c23 */ /* 0x008fe20008000014 */
[----:B------:R-:W-:-:S04]  /*aa30*/  LEA R18, P3, R19, UR24, 0x2 ;  /* 0x0000001813127c11 */ /* 0x000fc8000f8610ff */
[----:B------:R-:W-:Y:S01]  /*aa40*/  LEA.HI.X R19, R19, UR25, R21, 0x2, P3 ;  /* 0x0000001913137c11 */ /* 0x000fe200098f1415 */
[----:B------:R3:W-:Y:S04]  /*aa50*/  @P5 STG.E desc[UR18][R14.64+0x20], R20 ;  /* 0x000020140e005986 */ /* 0x0007e8000c101912 */
[----:B------:R0:W3:Y:S01]  /*aa60*/  @P2 LDG.E.LTC128B R11, desc[UR18][R18.64] ;  /* 0x00000012120b2981 */ /* 0x0000e2000c1e1920 */
[----:B------:R-:W-:Y:S01]  /*aa70*/  IADD3 R16, P3, R16, UR26, RZ ;  /* 0x0000001a10107c10 */ /* 0x000fe2000ff7e0ff */
[----:B------:R-:W-:Y:S03]  /*aa80*/  BSSY B1, `(.L_x_85) ;  /* 0x000000f000017945 */ /* 0x000fe60003800000 */
[----:B------:R-:W-:-:S02]  /*aa90*/  IADD3.X R17, R17, UR27, RZ, P3, !PT ;  /* 0x0000001b11117c10 */ /* 0x000fc40009ffe4ff */
[----:B------:R-:W-:Y:S01]  /*aaa0*/  IADD3 R21, P3, R16, R6, RZ ;  /* 0x0000000610157210 */ /* 0x000fe20007f7e0ff */
[----:B0-----:R-:W-:-:S04]  /*aab0*/  IMAD.U32 R18, RZ, RZ, UR28 ;  /* 0x0000001cff127e24 */ /* 0x001fc8000f8e00ff */
[----:B------:R-:W-:-:S05]  /*aac0*/  IMAD.WIDE.U32 R18, R18, 0x1c, R14 ;  /* 0x0000001c12127825 */ /* 0x000fca00078e000e */
[----:B------:R-:W-:Y:S01]  /*aad0*/  IADD3 R19, R19, UR13, RZ ;  /* 0x0000000d13137c10 */ /* 0x000fe2000fffe0ff */
[----:B---3--:R-:W-:-:S04]  /*aae0*/  FMUL R20, R11, UR22 ;  /* 0x000000160b147c20 */ /* 0x008fc80008400000 */
[----:B----4-:R-:W-:Y:S01]  /*aaf0*/  FFMA R20, R22, UR23, R20 ;  /* 0x0000001716147c23 */ /* 0x010fe20008000014 */
[----:B------:R-:W-:-:S04]  /*ab00*/  IMAD.X R22, R17, 0x1, R5, P3 ;  /* 0x0000000111167824 */ /* 0x000fc800018e0605 */
[----:B------:R0:W-:Y:S01]  /*ab10*/  @P2 STG.E desc[UR18][R18.64], R20 ;  /* 0x0000001412002986 */ /* 0x0001e2000c101912 */
[----:B------:R-:W-:Y:S02]  /*ab20*/  ISETP.GT.AND P2, PT, R0, 0x59, P0 ;  /* 0x000000590000780c */ /* 0x000fe40000744270 */
[----:B0-----:R-:W-:-:S04]  /*ab30*/  LEA R20, P3, R21, UR24, 0x2 ;  /* 0x0000001815147c11 */ /* 0x001fc8000f8610ff */
[----:B------:R-:W-:-:S07]  /*ab40*/  LEA.HI.X R21, R21, UR25, R22, 0x2, P3 ;  /* 0x0000001915157c11 */ /* 0x000fce00098f1416 */
[----:B------:R-:W-:Y:S05]  /*ab50*/  @!P2 BRA `(.L_x_86) ;  /* 0x000000000004a947 */ /* 0x000fea0003800000 */
[----:B------:R0:W5:Y:S02]  /*ab60*/  LDG.E.LTC128B R11, desc[UR18][R20.64] ;  /* 0x00000012140b7981 */ /* 0x000164000c1e1920 */
.L_x_86:
[----:B------:R-:W-:Y:S05]  /*ab70*/  BSYNC B1 ;  /* 0x0000000000017941 */ /* 0x000fea0003800000 */
.L_x_85:
[----:B0-----:R-:W3:Y:S01]  /*ab80*/  LDL.LU R21, [R1+0xb4] ;  /* 0x0000b40001157983 */ /* 0x001ee20000300800 */
[----:B------:R-:W-:Y:S01]  /*ab90*/  IADD3 R14, P3, R14, UR11, RZ ;  /* 0x0000000b0e0e7c10 */ /* 0x000fe2000ff7e0ff */
[----:B-----5:R-:W-:Y:S01]  /*aba0*/  FMUL R20, R11, UR22 ;  /* 0x000000160b147c20 */ /* 0x020fe20008400000 */
[----:B------:R-:W-:Y:S01]  /*abb0*/  UIMAD.WIDE.U32 UR16, UR26, 0x7, UR16 ;  /* 0x000000071a1078a5 */ /* 0x000fe2000f8e0010 */
[----:B------:R-:W-:Y:S01]  /*abc0*/  BSSY B1, `(.L_x_87) ;  /* 0x0000011000017945 */ /* 0x000fe20003800000 */
[----:B------:R-:W-:Y:S02]  /*abd0*/  IADD3.X R15, R15, UR10, RZ, P3, !PT ;  /* 0x0000000a0f0f7c10 */ /* 0x000fe40009ffe4ff */
[----:B------:R-:W-:-:S04]  /*abe0*/  UIADD3 UR16, UP0, UR16, UR26, URZ ;  /* 0x0000001a10107290 */ /* 0x000fc8000ff1e03f */
[----:B------:R-:W-:Y:S01]  /*abf0*/  UIADD3.X UR17, UR27, UR8, UR17, UP0, !UPT ;  /* 0x000000081b117290 */ /* 0x000fe200087fe411 */
[----:B---3--:R-:W-:-:S05]  /*ac00*/  FFMA R20, R21, UR23, R20 ;  /* 0x0000001715147c23 */ /* 0x008fca0008000014 */
        /* <DEDUP_REMOVED lines=9> */
[----:B------:R-:W-:-:S13]  /*aca0*/  ISETP.GT.AND P2, PT, R0, 0x58, P1 ;  /* 0x000000580000780c */ /* 0x000fda0000f44270 */
[----:B------:R-:W-:Y:S05]  /*acb0*/  @!P2 BRA `(.L_x_88) ;  /* 0x000000000004a947 */ /* 0x000fea0003800000 */
[----:B------:R0:W5:Y:S02]  /*acc0*/  LDG.E.LTC128B R11, desc[UR18][R228.64+0x20] ;  /* 0x00002012e40b7981 */ /* 0x000164000c1e1920 */
.L_x_88:
[----:B------:R-:W-:Y:S05]  /*acd0*/  BSYNC B1 ;  /* 0x0000000000017941 */ /* 0x000fea0003800000 */
.L_x_87:
        /* <DEDUP_REMOVED lines=15> */
[----:B------:R-:W-:-:S04]  /*add0*/  LEA R18, P2, R20, UR24, 0x2 ;  /* 0x0000001814127c11 */ /* 0x000fc8000f8410ff */
[----:B------:R-:W-:Y:S02]  /*ade0*/  LEA.HI.X R19, R20, UR25, R19, 0x2, P2 ;  /* 0x0000001914137c11 */ /* 0x000fe400090f1413 */
[----:B------:R-:W-:-:S05]  /*adf0*/  MOV R20, UR26 ;  /* 0x0000001a00147c02 */ /* 0x000fca0008000f00 */
[----:B------:R-:W-:Y:S01]  /*ae00*/  IMAD.WIDE.U32 R16, R20, 0x7, R16 ;  /* 0x0000000714107825 */ /* 0x000fe200078e0010 */
[----:B------:R-:W-:Y:S06]  /*ae10*/  @!P5 BRA `(.L_x_90) ;  /* 0x000000000004d947 */ /* 0x000fec0003800000 */
[----:B------:R3:W5:Y:S02]  /*ae20*/  LDG.E.LTC128B R11, desc[UR18][R18.64+0x20] ;  /* 0x00002012120b7981 */ /* 0x000764000c1e1920 */
.L_x_90:
[----:B------:R-:W-:Y:S05]  /*ae30*/  BSYNC B1 ;  /* 0x0000000000017941 */ /* 0x000fea0003800000 */
.L_x_89:
[----:B------:R-:W4:Y:S01]  /*ae40*/  LDL.LU R20, [R1+0xbc] ;  /* 0x0000bc0001147983 */ /* 0x000f220000300800 */
[----:B------:R-:W-:Y:S01]  /*ae50*/  VIADD R22, R17, UR8 ;  /* 0x0000000811167c36 */ /* 0x000fe20008000000 */
[----:B------:R-:W-:Y:S01]  /*ae60*/  IADD3 R17, P3, R6, R16, RZ ;  /* 0x0000001006117210 */ /* 0x000fe20007f7e0ff */
[----:B-----5:R-:W-:Y:S01]  /*ae70*/  FMUL R23, R11, UR22 ;  /* 0x000000160b177c20 */ /* 0x020fe20008400000 */
[----:B------:R-:W-:Y:S01]  /*ae80*/  ISETP.GT.AND P2, PT, R0, 0x60, P0 ;  /* 0x000000600000780c */ /* 0x000fe20000744270 */
[----:B------:R-:W2:Y:S02]  /*ae90*/  LDL.LU R152, [R1+0xc0] ;  /* 0x0000c00001987983 */ /* 0x000ea40000300800 */
[----:B------:R-:W-:Y:S02]  /*aea0*/  IMAD.X R21, R22, 0x1, R5, P3 ;  /* 0x0000000116157824 */ /* 0x000fe400018e0605 */
[----:B----4-:R-:W-:Y:S01]  /*aeb0*/  FFMA R23, R20, UR23, R23 ;  /* 0x0000001714177c23 */ /* 0x010fe20008000017 */
[----:B------:R-:W-:-:S04]  /*aec0*/  LEA R20, P3, R17, UR24, 0x2 ;  /* 0x0000001811147c11 */ /* 0x000fc8000f8610ff */
[----:B------:R-:W-:Y:S01]  /*aed0*/  LEA.HI.X R21, R17, UR25, R21, 0x2, P3 ;  /* 0x0000001911157c11 */ /* 0x000fe200098f1415 */
[----:B------:R-:W-:Y:S04]  /*aee0*/  @P5 STG.E desc[UR18][R14.64+0x20], R23 ;  /* 0x000020170e005986 */ /* 0x000fe8000c101912 */
[----:B------:R4:W3:Y:S01]  /*aef0*/  @P2 LDG.E.LTC128B R11, desc[UR18][R20.64] ;  /* 0x00000012140b2981 */ /* 0x0008e2000c1e1920 */
[----:B------:R-:W-:Y:S01]  /*af00*/  BSSY B1, `(.L_x_91) ;  /* 0x0000010000017945 */ /* 0x000fe20003800000 */
[----:B----4-:R-:W-:Y:S02]  /*af10*/  IADD3 R20, P3, R16, UR26, RZ ;  /* 0x0000001a10147c10 */ /* 0x010fe4000ff7e0ff */
[----:B------:R-:W-:-:S05]  /*af20*/  MOV R16, UR28 ;  /* 0x0000001c00107c02 */ /* 0x000fca0008000f00 */
[----:B------:R-:W-:-:S04]  /*af30*/  IMAD.WIDE.U32 R16, R16, 0x1c, R14 ;  /* 0x0000001c10107825 */ /* 0x000fc800078e000e */
[----:B------:R-:W-:Y:S02]  /*af40*/  VIADD R17, R17, UR13 ;  /* 0x0000000d11117c36 */ /* 0x000fe40008000000 */
[----:B---3--:R-:W-:-:S04]  /*af50*/  FMUL R21, R11, UR22 ;  /* 0x000000160b157c20 */ /* 0x008fc80008400000 */
[----:B--2---:R-:W-:-:S05]  /*af60*/  FFMA R21, R152, UR23, R21 ;  /* 0x0000001798157c23 */ /* 0x004fca0008000015 */
[----:B------:R2:W-:Y:S01]  /*af70*/  @P2 STG.E desc[UR18][R16.64], R21 ;  /* 0x0000001510002986 */ /* 0x0005e2000c101912 */
[----:B------:R-:W-:Y:S02]  /*af80*/  ISETP.GT.AND P2, PT, R0, 0x61, P0 ;  /* 0x000000610000780c */ /* 0x000fe40000744270 */
[----:B--2---:R-:W-:Y:S02]  /*af90*/  IADD3.X R21, R22, UR27, RZ, P3, !PT ;  /* 0x0000001b16157c10 */ /* 0x004fe40009ffe4ff */
[----:B------:R-:W-:-:S05]  /*afa0*/  IADD3 R23, P3, R20, R6, RZ ;  /* 0x0000000614177210 */ /* 0x000fca0007f7e0ff */
[----:B------:R-:W-:Y:S01]  /*afb0*/  IMAD.X R152, R21, 0x1, R5, P3 ;  /* 0x0000000115987824 */ /* 0x000fe200018e0605 */
[----:B------:R-:W-:-:S04]  /*afc0*/  LEA R22, P3, R23, UR24, 0x2 ;  /* 0x0000001817167c11 */ /* 0x000fc8000f8610ff */
[----:B------:R-:W-:Y:S01]  /*afd0*/  LEA.HI.X R23, R23, UR25, R152, 0x2, P3 ;  /* 0x0000001917177c11 */ /* 0x000fe200098f1498 */
[----:B------:R-:W-:Y:S08]  /*afe0*/  @!P2 BRA `(.L_x_92) ;  /* 0x000000000004a947 */ /* 0x000ff00003800000 */
[----:B------:R2:W5:Y:S02]  /*aff0*/  LDG.E.LTC128B R11, desc[UR18][R22.64] ;  /* 0x00000012160b7981 */ /* 0x000564000c1e1920 */
.L_x_92:
[----:B------:R-:W-:Y:S05]  /*b000*/  BSYNC B1 ;  /* 0x0000000000017941 */ /* 0x000fea0003800000 */
.L_x_91:
[----:B--2---:R-:W2:Y:S01]  /*b010*/  LDL.LU R23, [R1+0xc4] ;  /* 0x0000c40001177983 */ /* 0x004ea20000300800 */
        /* <DEDUP_REMOVED lines=20> */
.L_x_94:
[----:B------:R-:W-:Y:S05]  /*b160*/  BSYNC B1 ;  /* 0x0000000000017941 */ /* 0x000fea0003800000 */
.L_x_93:
        /* <DEDUP_REMOVED lines=21> */
.L_x_96:
[----:B------:R-:W-:Y:S05]  /*b2c0*/  BSYNC B1 ;  /* 0x0000000000017941 */ /* 0x000fea0003800000 */
.L_x_95:
[----:B------:R-:W4:Y:S01]  /*b2d0*/  LDL.LU R152, [R1+0xcc] ;  /* 0x0000cc0001987983 */ /* 0x000f220000300800 */
[----:B------:R-:W-:Y:S02]  /*b2e0*/  VIADD R154, R21, UR8 ;  /* 0x00000008159a7c36 */ /* 0x000fe40008000000 */
[----:B-----5:R-:W-:Y:S01]  /*b2f0*/  FMUL R155, R11, UR22 ;  /* 0x000000160b9b7c20 */ /* 0x020fe20008400000 */
[----:B------:R-:W-:Y:S01]  /*b300*/  IADD3 R21, P3, R6, R20, RZ ;  /* 0x0000001406157210 */ /* 0x000fe20007f7e0ff */
[----:B------:R-:W2:Y:S01]  /*b310*/  LDL.LU R156, [R1+0xd0] ;  /* 0x0000d000019c7983 */ /* 0x000ea20000300800 */
[----:B------:R-:W-:Y:S02]  /*b320*/  ISETP.GT.AND P2, PT, R0, 0x68, P0 ;  /* 0x000000680000780c */ /* 0x000fe40000744270 */
[----:B------:R-:W-:Y:S01]  /*b330*/  IADD3.X R153, R154, R5, RZ, P3, !PT ;  /* 0x000000059a997210 */ /* 0x000fe20001ffe4ff */
[----:B----4-:R-:W-:Y:S01]  /*b340*/  FFMA R155, R152, UR23, R155 ;  /* 0x00000017989b7c23 */ /* 0x010fe2000800009b */
[----:B------:R-:W-:-:S04]  /*b350*/  LEA R152, P3, R21, UR24, 0x2 ;  /* 0x0000001815987c11 */ /* 0x000fc8000f8610ff */
[----:B------:R-:W-:Y:S01]  /*b360*/  LEA.HI.X R153, R21, UR25, R153, 0x2, P3 ;  /* 0x0000001915997c11 */ /* 0x000fe200098f1499 */
[----:B------:R-:W-:Y:S04]  /*b370*/  @P5 STG.E desc[UR18][R14.64+0x20], R155 ;  /* 0x0000209b0e005986 */ /* 0x000fe8000c101912 */
[----:B------:R4:W3:Y:S01]  /*b380*/  @P2 LDG.E.LTC128B R11, desc[UR18][R152.64] ;  /* 0x00000012980b2981 */ /* 0x0008e2000c1e1920 */
[----:B------:R-:W-:Y:S01]  /*b390*/  BSSY B1, `(.L_x_97) ;  /* 0x0000010000017945 */ /* 0x000fe20003800000 */
[----:B----4-:R-:W-:Y:S01]  /*b3a0*/  IADD3 R152, P3, R20, UR26, RZ ;  /* 0x0000001a14987c10 */ /* 0x010fe2000ff7e0ff */
[----:B------:R-:W-:-:S04]  /*b3b0*/  IMAD.U32 R20, RZ, RZ, UR28 ;  /* 0x0000001cff147e24 */ /* 0x000fc8000f8e00ff */
[----:B------:R-:W-:-:S04]  /*b3c0*/  IMAD.WIDE.U32 R20, R20, 0x1c, R14 ;  /* 0x0000001c14147825 */ /* 0x000fc800078e000e */
[----:B------:R-:W-:Y:S02]  /*b3d0*/  VIADD R21, R21, UR13 ;  /* 0x0000000d15157c36 */ /* 0x000fe40008000000 */
[----:B---3--:R-:W-:-:S04]  /*b3e0*/  FMUL R153, R11, UR22 ;  /* 0x000000160b997c20 */ /* 0x008fc80008400000 */
[----:B--2---:R-:W-:-:S05]  /*b3f0*/  FFMA R153, R156, UR23, R153 ;  /* 0x000000179c997c23 */ /* 0x004fca0008000099 */
[----:B------:R2:W-:Y:S01]  /*b400*/  @P2 STG.E desc[UR18][R20.64], R153 ;  /* 0x0000009914002986 */ /* 0x0005e2000c101912 */
[----:B------:R-:W-:Y:S02]  /*b410*/  ISETP.GT.AND P2, PT, R0, 0x69, P0 ;  /* 0x000000690000780c */ /* 0x000fe40000744270 */
[----:B--2---:R-:W-:Y:S02]  /*b420*/  IADD3.X R153, R154, UR27, RZ, P3, !PT ;  /* 0x0000001b9a997c10 */ /* 0x004fe40009ffe4ff */
[----:B------:R-:W-:-:S04]  /*b430*/  IADD3 R155, P3, R152, R6, RZ ;  /* 0x00000006989b7210 */ /* 0x000fc80007f7e0ff */
[----:B------:R-:W-:Y:S02]  /*b440*/  IADD3.X R156, R153, R5, RZ, P3, !PT ;  /* 0x00000005999c7210 */ /* 0x000fe40001ffe4ff */
[----:B------:R-:W-:-:S04]  /*b450*/  LEA R154, P3, R155, UR24, 0x2 ;  /* 0x000000189b9a7c11 */ /* 0x000fc8000f8610ff */
[----:B------:R-:W-:Y:S01]  /*b460*/  LEA.HI.X R155, R155, UR25, R156, 0x2, P3 ;  /* 0x000000199b9b7c11 */ /* 0x000fe200098f149c */
[----:B------:R-:W-:Y:S08]  /*b470*/  @!P2 BRA `(.L_x_98) ;  /* 0x000000000004a947 */ /* 0x000ff00003800000 */
[----:B------:R2:W5:Y:S02]  /*b480*/  LDG.E.LTC128B R11, desc[UR18][R154.64] ;  /* 0x000000129a0b7981 */ /* 0x000564000c1e1920 */
.L_x_98:
[----:B------:R-:W-:Y:S05]  /*b490*/  BSYNC B1 ;  /* 0x0000000000017941 */ /* 0x000fea0003800000 */
.L_x_97:
        /* <DEDUP_REMOVED lines=21> */
.L_x_100:
[----:B------:R-:W-:Y:S05]  /*b5f0*/  BSYNC B1 ;  /* 0x0000000000017941 */ /* 0x000fea0003800000 */
.L_x_99:
        /* <DEDUP_REMOVED lines=9> */
[----:B---3--:R-:W-:-:S05]  /*b690*/  MOV R20, UR26 ;  /* 0x0000001a00147c02 */ /* 0x008fca0008000f00 */
        /* <DEDUP_REMOVED lines=11> */
.L_x_102:
[----:B------:R-:W-:Y:S05]  /*b750*/  BSYNC B1 ;  /* 0x0000000000017941 */ /* 0x000fea0003800000 */
.L_x_101:
[----:B------:R-:W4:Y:S01]  /*b760*/  LDL.LU R156, [R1+0xdc] ;  /* 0x0000dc00019c7983 */ /* 0x000f220000300800 */
[----:B------:R-:W-:Y:S01]  /*b770*/  IADD3 R158, R153, UR8, RZ ;  /* 0x00000008999e7c10 */ /* 0x000fe2000fffe0ff */
[----:B-----5:R-:W-:Y:S01]  /*b780*/  FMUL R159, R11, UR22 ;  /* 0x000000160b9f7c20 */ /* 0x020fe20008400000 */
[----:B------:R-:W-:Y:S01]  /*b790*/  IADD3 R153, P3, R6, R152, RZ ;  /* 0x0000009806997210 */ /* 0x000fe20007f7e0ff */
[----:B------:R-:W2:Y:S01]  /*b7a0*/  LDL.LU R160, [R1+0xe0] ;  /* 0x0000e00001a07983 */ /* 0x000ea20000300800 */
[----:B------:R-:W-:-:S03]  /*b7b0*/  ISETP.GT.AND P2, PT, R0, 0x70, P0 ;  /* 0x000000700000780c */ /* 0x000fc60000744270 */
[----:B------:R-:W-:Y:S02]  /*b7c0*/  IMAD.X R157, R158, 0x1, R5, P3 ;  /* 0x000000019e9d7824 */ /* 0x000fe400018e0605 */
        /* <DEDUP_REMOVED lines=8> */
[----:B------:R-:W-:-:S05]  /*b850*/  IMAD.WIDE.U32 R152, R152, 0x1c, R14 ;  /* 0x0000001c98987825 */ /* 0x000fca00078e000e */
[----:B------:R-:W-:Y:S01]  /*b860*/  IADD3 R153, R153, UR13, RZ ;  /* 0x0000000d99997c10 */ /* 0x000fe2000fffe0ff */
        /* <DEDUP_REMOVED lines=11> */
.L_x_104:
[----:B------:R-:W-:Y:S05]  /*b920*/  BSYNC B1 ;  /* 0x0000000000017941 */ /* 0x000fea0003800000 */
.L_x_103:
        /* <DEDUP_REMOVED lines=21> */
.L_x_106:
[----:B------:R-:W-:Y:S05]  /*ba80*/  BSYNC B1 ;  /* 0x0000000000017941 */ /* 0x000fea0003800000 */
.L_x_105:
        /* <DEDUP_REMOVED lines=21> */
.L_x_108:
[----:B------:R-:W-:Y:S05]  /*bbe0*/  BSYNC B1 ;  /* 0x0000000000017941 */ /* 0x000fea0003800000 */
.L_x_107:
        /* <DEDUP_REMOVED lines=28> */
.L_x_110:
[----:B------:R-:W-:Y:S05]  /*bdb0*/  BSYNC B1 ;  /* 0x0000000000017941 */ /* 0x000fea0003800000 */
.L_x_109:
        /* <DEDUP_REMOVED lines=21> */
.L_x_112:
[----:B------:R-:W-:Y:S05]  /*bf10*/  BSYNC B1 ;  /* 0x0000000000017941 */ /* 0x000fea0003800000 */
.L_x_111:
        /* <DEDUP_REMOVED lines=21> */
.L_x_114:
[----:B------:R-:W-:Y:S05]  /*c070*/  BSYNC B1 ;  /* 0x0000000000017941 */ /* 0x000fea0003800000 */
.L_x_113:
        /* <DEDUP_REMOVED lines=28> */
.L_x_116:
[----:B------:R-:W-:Y:S05]  /*c240*/  BSYNC B1 ;  /* 0x0000000000017941 */ /* 0x000fea0003800000 */
.L_x_115:
        /* <DEDUP_REMOVED lines=21> */
.L_x_118:
[----:B------:R-:W-:Y:S05]  /*c3a0*/  BSYNC B1 ;  /* 0x0000000000017941 */ /* 0x000fea0003800000 */
.L_x_117:
        /* <DEDUP_REMOVED lines=21> */
.L_x_120:
[----:B------:R-:W-:Y:S05]  /*c500*/  BSYNC B1 ;  /* 0x0000000000017941 */ /* 0x000fea0003800000 */
.L_x_119:
        /* <DEDUP_REMOVED lines=28> */
.L_x_122:
[----:B------:R-:W-:Y:S05]  /*c6d0*/  BSYNC B1 ;  /* 0x0000000000017941 */ /* 0x000fea0003800000 */
.L_x_121:
        /* <DEDUP_REMOVED lines=21> */
.L_x_124:
[----:B------:R-:W-:Y:S05]  /*c830*/  BSYNC B1 ;  /* 0x0000000000017941 */ /* 0x000fea0003800000 */
.L_x_123:
        /* <DEDUP_REMOVED lines=21> */
.L_x_126:
[----:B------:R-:W-:Y:S05]  /*c990*/  BSYNC B1 ;  /* 0x0000000000017941 */ /* 0x000fea0003800000 */
.L_x_125:
        /* <DEDUP_REMOVED lines=28> */
.L_x_128:
[----:B------:R-:W-:Y:S05]  /*cb60*/  BSYNC B1 ;  /* 0x0000000000017941 */ /* 0x000fea0003800000 */
.L_x_127:
        /* <DEDUP_REMOVED lines=21> */
.L_x_130:
[----:B------:R-:W-:Y:S05]  /*ccc0*/  BSYNC B1 ;  /* 0x0000000000017941 */ /* 0x000fea0003800000 */
.L_x_129:
        /* <DEDUP_REMOVED lines=21> */
.L_x_132:
[----:B------:R-:W-:Y:S05]  /*ce20*/  BSYNC B1 ;  /* 0x0000000000017941 */ /* 0x000fea0003800000 */
.L_x_131:
        /* <DEDUP_REMOVED lines=28> */
.L_x_134:
[----:B------:R-:W-:Y:S05]  /*cff0*/  BSYNC B1 ;  /* 0x0000000000017941 */ /* 0x000fea0003800000 */
.L_x_133:
        /* <DEDUP_REMOVED lines=21> */
.L_x_136:
[----:B------:R-:W-:Y:S05]  /*d150*/  BSYNC B1 ;  /* 0x0000000000017941 */ /* 0x000fea0003800000 */
.L_x_135:
        /* <DEDUP_REMOVED lines=21> */
.L_x_138:
[----:B------:R-:W-:Y:S05]  /*d2b0*/  BSYNC B1 ;  /* 0x0000000000017941 */ /* 0x000fea0003800000 */
.L_x_137:
        /* <DEDUP_REMOVED lines=28> */
.L_x_140:
[----:B------:R-:W-:Y:S05]  /*d480*/  BSYNC B1 ;  /* 0x0000000000017941 */ /* 0x000fea0003800000 */
.L_x_139:
        /* <DEDUP_REMOVED lines=21> */
.L_x_142:
[----:B------:R-:W-:Y:S05]  /*d5e0*/  BSYNC B1 ;  /* 0x0000000000017941 */ /* 0x000fea0003800000 */
.L_x_141:
        /* <DEDUP_REMOVED lines=21> */
.L_x_144:
[----:B------:R-:W-:Y:S05]  /*d740*/  BSYNC B1 ;  /* 0x0000000000017941 */ /* 0x000fea0003800000 */
.L_x_143:
        /* <DEDUP_REMOVED lines=28> */
.L_x_146:
[----:B------:R-:W-:Y:S05]  /*d910*/  BSYNC B1 ;  /* 0x0000000000017941 */ /* 0x000fea0003800000 */
.L_x_145:
        /* <DEDUP_REMOVED lines=21> */
.L_x_148:
[----:B------:R-:W-:Y:S05]  /*da70*/  BSYNC B1 ;  /* 0x0000000000017941 */ /* 0x000fea0003800000 */
.L_x_147:
        /* <DEDUP_REMOVED lines=21> */
.L_x_150:
[----:B------:R-:W-:Y:S05]  /*dbd0*/  BSYNC B1 ;  /* 0x0000000000017941 */ /* 0x000fea0003800000 */
.L_x_149:
        /* <DEDUP_REMOVED lines=28> */
.L_x_152:
[----:B------:R-:W-:Y:S05]  /*dda0*/  BSYNC B1 ;  /* 0x0000000000017941 */ /* 0x000fea0003800000 */
.L_x_151:
        /* <DEDUP_REMOVED lines=21> */
.L_x_154:
[----:B------:R-:W-:Y:S05]  /*df00*/  BSYNC B1 ;  /* 0x0000000000017941 */ /* 0x000fea0003800000 */
.L_x_153:
        /* <DEDUP_REMOVED lines=21> */
.L_x_156:
[----:B------:R-:W-:Y:S05]  /*e060*/  BSYNC B1 ;  /* 0x0000000000017941 */ /* 0x000fea0003800000 */
.L_x_155:
        /* <DEDUP_REMOVED lines=28> */
.L_x_158:
[----:B------:R-:W-:Y:S05]  /*e230*/  BSYNC B1 ;  /* 0x0000000000017941 */ /* 0x000fea0003800000 */
.L_x_157:
        /* <DEDUP_REMOVED lines=21> */
.L_x_160:
[----:B------:R-:W-:Y:S05]  /*e390*/  BSYNC B1 ;  /* 0x0000000000017941 */ /* 0x000fea0003800000 */
.L_x_159:
        /* <DEDUP_REMOVED lines=21> */
.L_x_162:
[----:B------:R-:W-:Y:S05]  /*e4f0*/  BSYNC B1 ;  /* 0x0000000000017941 */ /* 0x000fea0003800000 */
.L_x_161:
        /* <DEDUP_REMOVED lines=28> */
.L_x_164:
[----:B------:R-:W-:Y:S05]  /*e6c0*/  BSYNC B1 ;  /* 0x0000000000017941 */ /* 0x000fea0003800000 */
.L_x_163:
        /* <DEDUP_REMOVED lines=21> */
.L_x_166:
[----:B------:R-:W-:Y:S05]  /*e820*/  BSYNC B1 ;  /* 0x0000000000017941 */ /* 0x000fea0003800000 */
.L_x_165:
        /* <DEDUP_REMOVED lines=21> */
.L_x_168:
[----:B------:R-:W-:Y:S05]  /*e980*/  BSYNC B1 ;  /* 0x0000000000017941 */ /* 0x000fea0003800000 */
.L_x_167:
        /* <DEDUP_REMOVED lines=28> */
.L_x_170:
[----:B------:R-:W-:Y:S05]  /*eb50*/  BSYNC B1 ;  /* 0x0000000000017941 */ /* 0x000fea0003800000 */
.L_x_169:
        /* <DEDUP_REMOVED lines=21> */
.L_x_172:
[----:B------:R-:W-:Y:S05]  /*ecb0*/  BSYNC B1 ;  /* 0x0000000000017941 */ /* 0x000fea0003800000 */
.L_x_171:
        /* <DEDUP_REMOVED lines=21> */
.L_x_174:
[----:B------:R-:W-:Y:S05]  /*ee10*/  BSYNC B1 ;  /* 0x0000000000017941 */ /* 0x000fea0003800000 */
.L_x_173:
        /* <DEDUP_REMOVED lines=28> */
.L_x_176:
[----:B------:R-:W-:Y:S05]  /*efe0*/  BSYNC B1 ;  /* 0x0000000000017941 */ /* 0x000fea0003800000 */
.L_x_175:
        /* <DEDUP_REMOVED lines=21> */
.L_x_178:
[----:B------:R-:W-:Y:S05]  /*f140*/  BSYNC B1 ;  /* 0x0000000000017941 */ /* 0x000fea0003800000 */
.L_x_177:
        /* <DEDUP_REMOVED lines=21> */
.L_x_180:
[----:B------:R-:W-:Y:S05]  /*f2a0*/  BSYNC B1 ;  /* 0x0000000000017941 */ /* 0x000fea0003800000 */
.L_x_179:
        /* <DEDUP_REMOVED lines=28> */
.L_x_182:
[----:B------:R-:W-:Y:S05]  /*f470*/  BSYNC B1 ;  /* 0x0000000000017941 */ /* 0x000fea0003800000 */
.L_x_181:
        /* <DEDUP_REMOVED lines=21> */
.L_x_184:
[----:B------:R-:W-:Y:S05]  /*f5d0*/  BSYNC B1 ;  /* 0x0000000000017941 */ /* 0x000fea0003800000 */
.L_x_183:
        /* <DEDUP_REMOVED lines=21> */
.L_x_186:
[----:B------:R-:W-:Y:S05]  /*f730*/  BSYNC B1 ;  /* 0x0000000000017941 */ /* 0x000fea0003800000 */
.L_x_185:
        /* <DEDUP_REMOVED lines=28> */
.L_x_188:
[----:B------:R-:W-:Y:S05]  /*f900*/  BSYNC B1 ;  /* 0x0000000000017941 */ /* 0x000fea0003800000 */
.L_x_187:
        /* <DEDUP_REMOVED lines=21> */
.L_x_190:
[----:B------:R-:W-:Y:S05]  /*fa60*/  BSYNC B1 ;  /* 0x0000000000017941 */ /* 0x000fea0003800000 */
.L_x_189:
        /* <DEDUP_REMOVED lines=21> */
.L_x_192:
[----:B------:R-:W-:Y:S05]  /*fbc0*/  BSYNC B1 ;  /* 0x0000000000017941 */ /* 0x000fea0003800000 */
.L_x_191:
        /* <DEDUP_REMOVED lines=28> */
.L_x_194:
[----:B------:R-:W-:Y:S05]  /*fd90*/  BSYNC B1 ;  /* 0x0000000000017941 */ /* 0x000fea0003800000 */
.L_x_193:
        /* <DEDUP_REMOVED lines=21> */
.L_x_196:
[----:B------:R-:W-:Y:S05]  /*fef0*/  BSYNC B1 ;  /* 0x0000000000017941 */ /* 0x000fea0003800000 */
.L_x_195:
        /* <DEDUP_REMOVED lines=21> */
.L_x_198:
[----:B------:R-:W-:Y:S05]  /*10050*/  BSYNC B1 ;  /* 0x0000000000017941 */ /* 0x000fea0003800000 */
.L_x_197:
[----:B------:R-:W4:Y:S01]  /*10060*/  LDL.LU R220, [R1+0x1dc] ;  /* 0x0001dc0001dc7983 */ /* 0x000f220000300800 */
[----:B------:R-:W-:Y:S01]  /*10070*/  IADD3 R221, P3, R6, R216, RZ ;  /* 0x000000d806dd7210 */ /* 0x000fe20007f7e0ff */
[----:B-----5:R-:W-:Y:S01]  /*10080*/  FMUL R222, R11, UR22 ;  /* 0x000000160bde7c20 */ /* 0x020fe20008400000 */
[----:B------:R-:W-:Y:S01]  /*10090*/  VIADD R217, R217, UR8 ;  /* 0x00000008d9d97c36 */ /* 0x000fe20008000000 */
[----:B------:R-:W-:Y:S01]  /*100a0*/  ISETP.GT.AND P2, PT, R0, 0xf0, P0 ;  /* 0x000000f00000780c */ /* 0x000fe20000744270 */
[----:B------:R-:W2:Y:S02]  /*100b0*/  LDL.LU R224, [R1+0x1e0] ;  /* 0x0001e00001e07983 */ /* 0x000ea40000300800 */
[----:B------:R-:W-:Y:S02]  /*100c0*/  IMAD.X R223, R217, 0x1, R5, P3 ;  /* 0x00000001d9df7824 */ /* 0x000fe400018e0605 */
[----:B----4-:R-:W-:Y:S01]  /*100d0*/  FFMA R222, R220, UR23, R222 ;  /* 0x00000017dcde7c23 */ /* 0x010fe200080000de */
[----:B------:R-:W-:-:S04]  /*100e0*/  LEA R220, P3, R221, UR24, 0x2 ;  /* 0x00000018dddc7c11 */ /* 0x000fc8000f8610ff */
[----:B------:R-:W-:Y:S01]  /*100f0*/  LEA.HI.X R221, R221, UR25, R223, 0x2, P3 ;  /* 0x00000019dddd7c11 */ /* 0x000fe200098f14df */
[----:B------:R4:W-:Y:S04]  /*10100*/  @P5 STG.E desc[UR18][R14.64+0x20], R222 ;  /* 0x000020de0e005986 */ /* 0x0009e8000c101912 */
[----:B------:R0:W4:Y:S01]  /*10110*/  @P2 LDG.E.LTC128B R11, desc[UR18][R220.64] ;  /* 0x00000012dc0b2981 */ /* 0x000122000c1e1920 */
[----:B------:R-:W-:Y:S01]  /*10120*/  IADD3 R216, P3, R216, UR26, RZ ;  /* 0x0000001ad8d87c10 */ /* 0x000fe2000ff7e0ff */
[----:B------:R-:W-:Y:S03]  /*10130*/  BSSY B1, `(.L_x_199) ;  /* 0x000000f000017945 */ /* 0x000fe60003800000 */
[----:B------:R-:W-:-:S02]  /*10140*/  IADD3.X R217, R217, UR27, RZ, P3, !PT ;  /* 0x0000001bd9d97c10 */ /* 0x000fc40009ffe4ff */
[----:B------:R-:W-:Y:S02]  /*10150*/  IADD3 R223, P3, R216, R6, RZ ;  /* 0x00000006d8df7210 */ /* 0x000fe40007f7e0ff */
[----:B0-----:R-:W-:-:S05]  /*10160*/  MOV R220, UR28 ;  /* 0x0000001c00dc7c02 */ /* 0x001fca0008000f00 */
        /* <DEDUP_REMOVED lines=11> */
.L_x_200:
[----:B------:R-:W-:Y:S05]  /*10220*/  BSYNC B1 ;  /* 0x0000000000017941 */ /* 0x000fea0003800000 */
.L_x_199:
        /* <DEDUP_REMOVED lines=21> */
.L_x_202:
[----:B------:R-:W-:Y:S05]  /*10380*/  BSYNC B1 ;  /* 0x0000000000017941 */ /* 0x000fea0003800000 */
.L_x_201:
        /* <DEDUP_REMOVED lines=21> */
.L_x_204:
[----:B------:R-:W-:Y:S05]  /*104e0*/  BSYNC B1 ;  /* 0x0000000000017941 */ /* 0x000fea0003800000 */
.L_x_203:
[----:B------:R-:W4:Y:S01]  /*104f0*/  LDL.LU R224, [R1+0x1ec] ;  /* 0x0001ec0001e07983 */ /* 0x000f220000300800 */
[----:B-----5:R-:W-:Y:S01]  /*10500*/  FMUL R4, R11, UR22 ;  /* 0x000000160b047c20 */ /* 0x020fe20008400000 */
[----:B------:R-:W-:Y:S01]  /*10510*/  VIADD R7, R217, UR8 ;  /* 0x00000008d9077c36 */ /* 0x000fe20008000000 */
[----:B------:R-:W-:Y:S02]  /*10520*/  ISETP.GT.AND P2, PT, R0, 0xf8, P0 ;  /* 0x000000f80000780c */ /* 0x000fe40000744270 */
[----:B------:R-:W-:-:S04]  /*10530*/  IADD3 R225, P3, R6, R216, RZ ;  /* 0x000000d806e17210 */ /* 0x000fc80007f7e0ff */
[----:B------:R-:W-:Y:S01]  /*10540*/  IADD3.X R217, R7, R5, RZ, P3, !PT ;  /* 0x0000000507d97210 */ /* 0x000fe20001ffe4ff */
[----:B----4-:R-:W-:Y:S01]  /*10550*/  FFMA R4, R224, UR23, R4 ;  /* 0x00000017e0047c23 */ /* 0x010fe20008000004 */
[----:B------:R-:W-:-:S04]  /*10560*/  LEA R224, P5, R225, UR24, 0x2 ;  /* 0x00000018e1e07c11 */ /* 0x000fc8000f8a10ff */
[----:B------:R-:W-:Y:S01]  /*10570*/  LEA.HI.X R225, R225, UR25, R217, 0x2, P5 ;  /* 0x00000019e1e17c11 */ /* 0x000fe2000a8f14d9 */
[----:B------:R4:W-:Y:S04]  /*10580*/  @P6 STG.E desc[UR18][R14.64+0x20], R4 ;  /* 0x000020040e006986 */ /* 0x0009e8000c101912 */
[----:B------:R-:W3:Y:S04]  /*10590*/  @P2 LDG.E.LTC128B R11, desc[UR18][R224.64] ;  /* 0x00000012e00b2981 */ /* 0x000ee8000c1e1920 */
[----:B------:R-:W2:Y:S01]  /*105a0*/  LDL.LU R225, [R1+0x1f0] ;  /* 0x0001f00001e17983 */ /* 0x000ea20000300800 */
[----:B------:R-:W-:Y:S01]  /*105b0*/  IADD3 R216, P3, P5, R6, UR26, R216 ;  /* 0x0000001a06d87c10 */ /* 0x000fe2000fd7e0d8 */
[----:B----4-:R-:W-:Y:S01]  /*105c0*/  IMAD.U32 R4, RZ, RZ, UR28 ;  /* 0x0000001cff047e24 */ /* 0x010fe2000f8e00ff */
[----:B------:R-:W-:Y:S01]  /*105d0*/  ISETP.GT.AND P0, PT, R0, 0xf9, P0 ;  /* 0x000000f90000780c */ /* 0x000fe20000704270 */
[----:B------:R-:W-:Y:S01]  /*105e0*/  BSSY B1, `(.L_x_205) ;  /* 0x000000b000017945 */ /* 0x000fe20003800000 */
[----:B------:R-:W-:Y:S01]  /*105f0*/  IADD3.X R7, R5, UR27, R7, P3, P5 ;  /* 0x0000001b05077c10 */ /* 0x000fe20009fea407 */
[----:B------:R-:W-:-:S04]  /*10600*/  IMAD.WIDE.U32 R4, R4, 0x1c, R14 ;  /* 0x0000001c04047825 */ /* 0x000fc800078e000e */
[----:B------:R-:W-:Y:S02]  /*10610*/  VIADD R5, R5, UR13 ;  /* 0x0000000d05057c36 */ /* 0x000fe40008000000 */
[----:B---3--:R-:W-:-:S04]  /*10620*/  FMUL R6, R11, UR22 ;  /* 0x000000160b067c20 */ /* 0x008fc80008400000 */
[----:B--2---:R-:W-:-:S05]  /*10630*/  FFMA R6, R225, UR23, R6 ;  /* 0x00000017e1067c23 */ /* 0x004fca0008000006 */
[----:B------:R2:W-:Y:S02]  /*10640*/  @P2 STG.E desc[UR18][R4.64], R6 ;  /* 0x0000000604002986 */ /* 0x0005e4000c101912 */
[----:B--2---:R-:W-:-:S04]  /*10650*/  LEA R6, P2, R216, UR24, 0x2 ;  /* 0x00000018d8067c11 */ /* 0x004fc8000f8410ff */
[----:B------:R-:W-:Y:S01]  /*10660*/  LEA.HI.X R7, R216, UR25, R7, 0x2, P2 ;  /* 0x00000019d8077c11 */ /* 0x000fe200090f1407 */
[----:B------:R-:W-:Y:S08]  /*10670*/  @!P0 BRA `(.L_x_206) ;  /* 0x0000000000048947 */ /* 0x000ff00003800000 */
[----:B------:R2:W5:Y:S02]  /*10680*/  LDG.E.LTC128B R11, desc[UR18][R6.64] ;  /* 0x00000012060b7981 */ /* 0x000564000c1e1920 */
.L_x_206:
[----:B------:R-:W-:Y:S05]  /*10690*/  BSYNC B1 ;  /* 0x0000000000017941 */ /* 0x000fea0003800000 */
.L_x_205:
[----:B------:R-:W3:Y:S01]  /*106a0*/  LDL.LU R224, [R1+0x1f4] ;  /* 0x0001f40001e07983 */ /* 0x000ee20000300800 */
[----:B------:R-:W-:Y:S01]  /*106b0*/  UIMAD.WIDE.U32 UR16, UR26, 0x7, UR16 ;  /* 0x000000071a1078a5 */ /* 0x000fe2000f8e0010 */
[----:B------:R-:W-:Y:S01]  /*106c0*/  IADD3 R14, P3, R14, UR11, RZ ;  /* 0x0000000b0e0e7c10 */ /* 0x000fe2000ff7e0ff */
[----:B------:R-:W-:Y:S02]  /*106d0*/  BSSY B1, `(.L_x_207) ;  /* 0x0000013000017945 */ /* 0x000fe40003800000 */
[----:B------:R-:W-:Y:S01]  /*106e0*/  UIADD3 UR20, UP0, UR16, UR26, URZ ;  /* 0x0000001a10147290 */ /* 0x000fe2000ff1e03f */
[----:B------:R-:W-:-:S03]  /*106f0*/  IADD3.X R15, R15, UR10, RZ, P3, !PT ;  /* 0x0000000a0f0f7c10 */ /* 0x000fc60009ffe4ff */
[----:B------:R-:W-:Y:S02]  /*10700*/  UIADD3.X UR16, UR27, UR8, UR17, UP0, !UPT ;  /* 0x000000081b107290 */ /* 0x000fe400087fe411 */
[----:B--2---:R-:W-:-:S04]  /*10710*/  MOV R6, UR20 ;  /* 0x0000001400067c02 */ /* 0x004fc80008000f00 */
[----:B------:R-:W-:Y:S02]  /*10720*/  IMAD.U32 R7, RZ, RZ, UR16 ;  /* 0x00000010ff077e24 */ /* 0x000fe4000f8e00ff */
[----:B------:R-:W-:-:S03]  /*10730*/  IMAD.WIDE.U32 R6, R8, UR26, R6 ;  /* 0x0000001a08067c25 */ /* 0x000fc6000f8e0006 */
[----:B------:R-:W-:-:S04]  /*10740*/  IADD3 R216, P2, R2, R6, RZ ;  /* 0x0000000602d87210 */ /* 0x000fc80007f5e0ff */
[----:B------:R-:W-:-:S03]  /*10750*/  IADD3.X R217, R3, R9, R7, P2, !PT ;  /* 0x0000000903d97210 */ /* 0x000fc600017fe407 */
[----:B------:R-:W-:-:S04]  /*10760*/  IMAD.WIDE.U32 R216, R10, UR12, R216 ;  /* 0x0000000c0ad87c25 */ /* 0x000fc8000f8e00d8 */
[----:B------:R-:W-:Y:S01]  /*10770*/  VIADD R7, R217, UR9 ;  /* 0x00000009d9077c36 */ /* 0x000fe20008000000 */
[----:B------:R-:W-:-:S04]  /*10780*/  LEA R6, P2, R216, UR24, 0x2 ;  /* 0x00000018d8067c11 */ /* 0x000fc8000f8410ff */
[----:B------:R-:W-:Y:S01]  /*10790*/  LEA.HI.X R7, R216, UR25, R7, 0x2, P2 ;  /* 0x00000019d8077c11 */ /* 0x000fe200090f1407 */
[----:B-----5:R-:W-:Y:S01]  /*107a0*/  FMUL R216, R11, UR22 ;  /* 0x000000160bd87c20 */ /* 0x020fe20008400000 */
[----:B------:R-:W-:-:S03]  /*107b0*/  ISETP.GT.AND P2, PT, R0, 0xf8, P1 ;  /* 0x000000f80000780c */ /* 0x000fc60000f44270 */
[----:B---3--:R-:W-:-:S05]  /*107c0*/  FFMA R216, R224, UR23, R216 ;  /* 0x00000017e0d87c23 */ /* 0x008fca00080000d8 */
[----:B------:R2:W-:Y:S05]  /*107d0*/  @P0 STG.E desc[UR18][R14.64], R216 ;  /* 0x000000d80e000986 */ /* 0x0005ea000c101912 */
[----:B------:R-:W-:Y:S05]  /*107e0*/  @!P2 BRA `(.L_x_208) ;  /* 0x000000000004a947 */ /* 0x000fea0003800000 */
[----:B------:R3:W5:Y:S02]  /*107f0*/  LDG.E.LTC128B R11, desc[UR18][R6.64+0x20] ;  /* 0x00002012060b7981 */ /* 0x000764000c1e1920 */
.L_x_208:
[----:B------:R-:W-:Y:S05]  /*10800*/  BSYNC B1 ;  /* 0x0000000000017941 */ /* 0x000fea0003800000 */
.L_x_207:
[----:B------:R-:W4:Y:S04]  /*10810*/  LDL.LU R225, [R1+0x1f8] ;  /* 0x0001f80001e17983 */ /* 0x000f280000300800 */
[----:B------:R-:W3:Y:S01]  /*10820*/  LDL R224, [R1+0x208] ;  /* 0x0002080001e07983 */ /* 0x000ee20000100800 */
[----:B------:R-:W-:Y:S01]  /*10830*/  UIMAD.WIDE.U32 UR14, UR26, 0x7, UR14 ;  /* 0x000000071a0e78a5 */ /* 0x000fe2000f8e000e */
[----:B------:R-:W-:Y:S01]  /*10840*/  ISETP.GT.AND P1, PT, R0, 0xf9, P1 ;  /* 0x000000f90000780c */ /* 0x000fe20000f24270 */
[----:B------:R-:W-:Y:S02]  /*10850*/  BSSY B1, `(.L_x_209) ;  /* 0x0000012000017945 */ /* 0x000fe40003800000 */
[----:B------:R-:W-:-:S04]  /*10860*/  UIADD3 UR14, UP0, UR14, UR26, URZ ;  /* 0x0000001a0e0e7290 */ /* 0x000fc8000ff1e03f */
        /* <DEDUP_REMOVED lines=10> */
[----:B-----5:R-:W-:-:S04]  /*10910*/  FMUL R8, R11, UR22 ;  /* 0x000000160b087c20 */ /* 0x020fc80008400000 */
[----:B----4-:R-:W-:Y:S01]  /*10920*/  FFMA R8, R225, UR23, R8 ;  /* 0x00000017e1087c23 */ /* 0x010fe20008000008 */
[----:B---3--:R-:W-:-:S04]  /*10930*/  ISETP.GT.AND P0, PT, R224, 0x80, PT ;  /* 0x00000080e000780c */ /* 0x008fc80003f04270 */
[----:B------:R2:W-:Y:S01]  /*10940*/  @P2 STG.E desc[UR18][R4.64+0x20], R8 ;  /* 0x0000200804002986 */ /* 0x0005e2000c101912 */
[----:B------:R-:W-:Y:S08]  /*10950*/  @!P1 BRA `(.L_x_210) ;  /* 0x0000000000049947 */ /* 0x000ff00003800000 */
[----:B------:R3:W5:Y:S02]  /*10960*/  LDG.E.LTC128B R11, desc[UR18][R2.64+0x20] ;  /* 0x00002012020b7981 */ /* 0x000764000c1e1920 */
.L_x_210:
[----:B------:R-:W-:Y:S05]  /*10970*/  BSYNC B1 ;  /* 0x0000000000017941 */ /* 0x000fea0003800000 */
.L_x_209:
[----:B--2---:R-:W2:Y:S01]  /*10980*/  LDL.LU R5, [R1+0x1fc] ;  /* 0x0001fc0001057983 */ /* 0x004ea20000300800 */
[----:B-----5:R-:W-:Y:S01]  /*10990*/  FMUL R4, R11, UR22 ;  /* 0x000000160b047c20 */ /* 0x020fe20008400000 */
[----:B------:R-:W-:Y:S01]  /*109a0*/  ISETP.GT.AND P2, PT, R0, RZ, P0 ;  /* 0x000000ff0000720c */ /* 0x000fe20000744270 */
[----:B------:R-:W-:Y:S02]  /*109b0*/  BSSY B1, `(.L_x_211) ;  /* 0x0000006000017945 */ /* 0x000fe40003800000 */
[----:B--2---:R-:W-:-:S05]  /*109c0*/  FFMA R4, R5, UR23, R4 ;  /* 0x0000001705047c23 */ /* 0x004fca0008000004 */
[----:B------:R2:W-:Y:S05]  /*109d0*/  @P1 STG.E desc[UR18][R14.64+0x20], R4 ;  /* 0x000020040e001986 */ /* 0x0005ea000c101912 */
[----:B------:R-:W-:Y:S05]  /*109e0*/  @!P2 BRA `(.L_x_212) ;  /* 0x000000000008a947 */ /* 0x000fea0003800000 */
[----:B------:R-:W4:Y:S04]  /*109f0*/  LDL.64 R8, [R1+0x250] ;  /* 0x0002500001087983 */ /* 0x000f280000100a00 */
[----:B----4-:R4:W5:Y:S02]  /*10a00*/  LDG.E.LTC128B R11, desc[UR18][R8.64+0x200] ;  /* 0x00020012080b7981 */ /* 0x010964000c1e1920 */
.L_x_212:
[----:B------:R-:W-:Y:S05]  /*10a10*/  BSYNC B1 ;  /* 0x0000000000017941 */ /* 0x000fea0003800000 */
.L_x_211:
[----:B--2--5:R-:W-:Y:S01]  /*10a20*/  FMUL R4, R11, UR22 ;  /* 0x000000160b047c20 */ /* 0x024fe20008400000 */
[----:B------:R-:W-:Y:S01]  /*10a30*/  ISETP.GT.AND P3, PT, R0, 0x1, P0 ;  /* 0x000000010000780c */ /* 0x000fe20000764270 */
[----:B------:R-:W-:Y:S01]  /*10a40*/  BSSY B1, `(.L_x_213) ;  /* 0x0000007000017945 */ /* 0x000fe20003800000 */
[----:B------:R-:W-:Y:S01]  /*10a50*/  ISETP.GT.AND P1, PT, R224, 0x88, PT ;  /* 0x00000088e000780c */ /* 0x000fe20003f24270 */
[----:B------:R-:W-:-:S05]  /*10a60*/  FFMA R4, R24, UR23, R4 ;  /* 0x0000001718047c23 */ /* 0x000fca0008000004 */
[----:B------:R2:W-:Y:S05]  /*10a70*/  @P2 STG.E desc[UR18][R226.64+0x200], R4 ;  /* 0x00020004e2002986 */ /* 0x0005ea000c101912 */
[----:B------:R-:W-:Y:S05]  /*10a80*/  @!P3 BRA `(.L_x_214) ;  /* 0x000000000008b947 */ /* 0x000fea0003800000 */
[----:B----4-:R-:W4:Y:S04]  /*10a90*/  LDL.64 R8, [R1+0x248] ;  /* 0x0002480001087983 */ /* 0x010f280000100a00 */
[----:B----4-:R4:W5:Y:S02]  /*10aa0*/  LDG.E.LTC128B R11, desc[UR18][R8.64+0x200] ;  /* 0x00020012080b7981 */ /* 0x010964000c1e1920 */
.L_x_214:
[----:B------:R-:W-:Y:S05]  /*10ab0*/  BSYNC B1 ;  /* 0x0000000000017941 */ /* 0x000fea0003800000 */
.L_x_213:
[----:B--2--5:R-:W-:Y:S01]  /*10ac0*/  FMUL R4, R11, UR22 ;  /* 0x000000160b047c20 */ /* 0x024fe20008400000 */
[----:B------:R-:W-:Y:S01]  /*10ad0*/  @P3 IMAD.MOV.U32 R5, RZ, RZ, R13 ;  /* 0x000000ffff053224 */ /* 0x000fe200078e000d */
[----:B------:R-:W-:Y:S01]  /*10ae0*/  ISETP.GT.AND P5, PT, R0, RZ, P1 ;  /* 0x000000ff0000720c */ /* 0x000fe20000fa4270 */
[----:B------:R-:W-:Y:S01]  /*10af0*/  BSSY B1, `(.L_x_215) ;  /* 0x0000007000017945 */ /* 0x000fe20003800000 */
[----:B------:R-:W-:Y:S01]  /*10b00*/  FFMA R25, R25, UR23, R4 ;  /* 0x0000001719197c23 */ /* 0x000fe20008000004 */
[----:B------:R-:W-:-:S05]  /*10b10*/  @P3 MOV R4, R12 ;  /* 0x0000000c00043202 */ /* 0x000fca0000000f00 */
[----:B------:R2:W-:Y:S05]  /*10b20*/  @P3 STG.E desc[UR18][R4.64+0x200], R25 ;  /* 0x0002001904003986 */ /* 0x0005ea000c101912 */
[----:B------:R-:W-:Y:S05]  /*10b30*/  @!P5 BRA `(.L_x_216) ;  /* 0x000000000008d947 */ /* 0x000fea0003800000 */
[----:B----4-:R-:W4:Y:S04]  /*10b40*/  LDL.LU.64 R8, [R1+0x250] ;  /* 0x0002500001087983 */ /* 0x010f280000300a00 */
[----:B----4-:R4:W5:Y:S02]  /*10b50*/  LDG.E.LTC128B R11, desc[UR18][R8.64+0x220] ;  /* 0x00022012080b7981 */ /* 0x010964000c1e1920 */
.L_x_216:
[----:B------:R-:W-:Y:S05]  /*10b60*/  BSYNC B1 ;  /* 0x0000000000017941 */ /* 0x000fea0003800000 */
.L_x_215:
[----:B--2--5:R-:W-:Y:S01]  /*10b70*/  FMUL R4, R11, UR22 ;  /* 0x000000160b047c20 */ /* 0x024fe20008400000 */
[C---:B------:R-:W-:Y:S01]  /*10b80*/  ISETP.GT.AND P3, PT, R0.reuse, 0x1, P1 ;  /* 0x000000010000780c */ /* 0x040fe20000f64270 */
[----:B------:R-:W-:Y:S01]  /*10b90*/  BSSY B1, `(.L_x_217) ;  /* 0x0000008000017945 */ /* 0x000fe20003800000 */
[----:B------:R-:W-:Y:S01]  /*10ba0*/  ISETP.GT.AND P2, PT, R0, 0x8, P0 ;  /* 0x000000080000780c */ /* 0x000fe20000744270 */
[----:B------:R-:W-:Y:S01]  /*10bb0*/  FFMA R4, R26, UR23, R4 ;  /* 0x000000171a047c23 */ /* 0x000fe20008000004 */
[----:B------:R-:W-:-:S04]  /*10bc0*/  IMAD.MOV.U32 R10, RZ, RZ, R11 ;  /* 0x000000ffff0a7224 */ /* 0x000fc800078e000b */
[----:B------:R2:W-:Y:S05]  /*10bd0*/  @P5 STG.E desc[UR18][R226.64+0x220], R4 ;  /* 0x00022004e2005986 */ /* 0x0005ea000c101912 */
[----:B------:R-:W-:Y:S05]  /*10be0*/  @!P3 BRA `(.L_x_218) ;  /* 0x000000000008b947 */ /* 0x000fea0003800000 */
[----:B----4-:R-:W4:Y:S04]  /*10bf0*/  LDL.LU.64 R8, [R1+0x248] ;  /* 0x0002480001087983 */ /* 0x010f280000300a00 */
[----:B----4-:R4:W5:Y:S02]  /*10c00*/  LDG.E.LTC128B R10, desc[UR18][R8.64+0x220] ;  /* 0x00022012080a7981 */ /* 0x010964000c1e1920 */
.L_x_218:
[----:B------:R-:W-:Y:S05]  /*10c10*/  BSYNC B1 ;  /* 0x0000000000017941 */ /* 0x000fea0003800000 */
.L_x_217:
[----:B------:R-:W3:Y:S01]  /*10c20*/  LDL.64 R14, [R1+0x240] ;  /* 0x00024000010e7983 */ /* 0x000ee20000100a00 */
[----:B--2--5:R-:W-:Y:S01]  /*10c30*/  FMUL R4, R10, UR22 ;  /* 0x000000160a047c20 */ /* 0x024fe20008400000 */
[----:B----4-:R-:W-:Y:S01]  /*10c40*/  MOV R8, R12 ;  /* 0x0000000c00087202 */ /* 0x010fe20000000f00 */
[----:B------:R-:W-:Y:S02]  /*10c50*/  IMAD.MOV.U32 R9, RZ, RZ, R13 ;  /* 0x000000ffff097224 */ /* 0x000fe400078e000d */
[----:B------:R-:W-:-:S05]  /*10c60*/  FFMA R27, R27, UR23, R4 ;  /* 0x000000171b1b7c23 */ /* 0x000fca0008000004 */
[----:B------:R2:W-:Y:S04]  /*10c70*/  @P3 STG.E desc[UR18][R8.64+0x220], R27 ;  /* 0x0002201b08003986 */ /* 0x0005e8000c101912 */
[----:B---3--:R-:W3:Y:S01]  /*10c80*/  @P2 LDG.E.LTC128B R10, desc[UR18][R14.64+0x200] ;  /* 0x000200120e0a2981 */ /* 0x008ee2000c1e1920 */
[----:B------:R-:W-:Y:S01]  /*10c90*/  IMAD.U32 R4, RZ, RZ, UR28 ;  /* 0x0000001cff047e24 */ /* 0x000fe2000f8e00ff */
[----:B------:R-:W-:Y:S01]  /*10ca0*/  ISETP.GT.AND P5, PT, R0, 0x9, P0 ;  /* 0x000000090000780c */ /* 0x000fe200007a4270 */
[----:B------:R-:W-:Y:S02]  /*10cb0*/  BSSY B1, `(.L_x_219) ;  /* 0x000000a000017945 */ /* 0x000fe40003800000 */
[----:B--2---:R-:W-:Y:S01]  /*10cc0*/  IMAD.WIDE.U32 R8, R4, 0x1c, R8 ;  /* 0x0000001c04087825 */ /* 0x004fe200078e0008 */
[----:B------:R-:W-:-:S04]  /*10cd0*/  IADD3 R4, P3, R12, UR11, RZ ;  /* 0x0000000b0c047c10 */ /* 0x000fc8000ff7e0ff */
[----:B------:R-:W-:Y:S01]  /*10ce0*/  IADD3 R9, R9, UR13, RZ ;  /* 0x0000000d09097c10 */ /* 0x000fe2000fffe0ff */
[----:B---3--:R-:W-:-:S04]  /*10cf0*/  FMUL R5, R10, UR22 ;  /* 0x000000160a057c20 */ /* 0x008fc80008400000 */
[----:B------:R-:W-:-:S05]  /*10d00*/  FFMA R28, R28, UR23, R5 ;  /* 0x000000171c1c7c23 */ /* 0x000fca0008000005 */
[----:B------:R2:W-:Y:S01]  /*10d10*/  @P2 STG.E desc[UR18][R8.64+0x200], R28 ;  /* 0x0002001c08002986 */ /* 0x0005e2000c101912 */
[----:B------:R-:W-:Y:S05]  /*10d20*/  @!P5 BRA `(.L_x_220) ;  /* 0x000000000008d947 */ /* 0x000fea0003800000 */
[----:B------:R-:W3:Y:S04]  /*10d30*/  LDL.64 R24, [R1+0x238] ;  /* 0x0002380001187983 */ /* 0x000ee80000100a00 */
[----:B---3--:R3:W5:Y:S02]  /*10d40*/  LDG.E.LTC128B R10, desc[UR18][R24.64+0x200] ;  /* 0x00020012180a7981 */ /* 0x008764000c1e1920 */
.L_x_220:
[----:B------:R-:W-:Y:S05]  /*10d50*/  BSYNC B1 ;  /* 0x0000000000017941 */ /* 0x000fea0003800000 */
.L_x_219:
[----:B-----5:R-:W-:Y:S01]  /*10d60*/  FMUL R11, R10, UR22 ;  /* 0x000000160a0b7c20 */ /* 0x020fe20008400000 */
[----:B------:R-:W-:Y:S01]  /*10d70*/  IADD3.X R5, R13, UR10, RZ, P3, !PT ;  /* 0x0000000a0d057c10 */ /* 0x000fe20009ffe4ff */
[----:B------:R-:W-:Y:S01]  /*10d80*/  BSSY B1, `(.L_x_221) ;  /* 0x0000006000017945 */ /* 0x000fe20003800000 */
[----:B------:R-:W-:Y:S01]  /*10d90*/  ISETP.GT.AND P2, PT, R0, 0x8, P1 ;  /* 0x000000080000780c */ /* 0x000fe20000f44270 */
[----:B------:R-:W-:-:S05]  /*10da0*/  FFMA R11, R29, UR23, R11 ;  /* 0x000000171d0b7c23 */ /* 0x000fca000800000b */
[----:B------:R4:W-:Y:S07]  /*10db0*/  @P5 STG.E desc[UR18][R4.64+0x200], R11 ;  /* 0x0002000b04005986 */ /* 0x0009ee000c101912 */
[----:B------:R-:W-:Y:S05]  /*10dc0*/  @!P2 BRA `(.L_x_222) ;  /* 0x000000000004a947 */ /* 0x000fea0003800000 */
[----:B------:R0:W5:Y:S02]  /*10dd0*/  LDG.E.LTC128B R10, desc[UR18][R14.64+0x220] ;  /* 0x000220120e0a7981 */ /* 0x000164000c1e1920 */
.L_x_222:
[----:B------:R-:W-:Y:S05]  /*10de0*/  BSYNC B1 ;  /* 0x0000000000017941 */ /* 0x000fea0003800000 */
.L_x_221:
[----:B----45:R-:W-:Y:S01]  /*10df0*/  FMUL R11, R10, UR22 ;  /* 0x000000160a0b7c20 */ /* 0x030fe20008400000 */
[C---:B------:R-:W-:Y:S01]  /*10e00*/  ISETP.GT.AND P5, PT, R0.reuse, 0x9, P1 ;  /* 0x000000090000780c */ /* 0x040fe20000fa4270 */
[----:B------:R-:W-:Y:S01]  /*10e10*/  BSSY B1, `(.L_x_223) ;  /* 0x0000007000017945 */ /* 0x000fe20003800000 */
[----:B------:R-:W-:Y:S01]  /*10e20*/  ISETP.GT.AND P3, PT, R0, 0x10, P0 ;  /* 0x000000100000780c */ /* 0x000fe20000764270 */
[----:B------:R-:W-:-:S05]  /*10e30*/  FFMA R11, R30, UR23, R11 ;  /* 0x000000171e0b7c23 */ /* 0x000fca000800000b */
[----:B------:R4:W-:Y:S05]  /*10e40*/  @P2 STG.E desc[UR18][R8.64+0x220], R11 ;  /* 0x0002200b08002986 */ /* 0x0009ea000c101912 */
[----:B------:R-:W-:Y:S05]  /*10e50*/  @!P5 BRA `(.L_x_224) ;  /* 0x000000000008d947 */ /* 0x000fea0003800000 */
[----:B------:R-:W2:Y:S04]  /*10e60*/  LDL.LU.64 R12, [R1+0x238] ;  /* 0x00023800010c7983 */ /* 0x000ea80000300a00 */
[----:B--2---:R2:W5:Y:S02]  /*10e70*/  LDG.E.LTC128B R10, desc[UR18][R12.64+0x220] ;  /* 0x000220120c0a7981 */ /* 0x004564000c1e1920 */
.L_x_224:
[----:B------:R-:W-:Y:S05]  /*10e80*/  BSYNC B1 ;  /* 0x0000000000017941 */ /* 0x000fea0003800000 */
.L_x_223:
[----:B0-----:R-:W3:Y:S01]  /*10e90*/  LDL.64 R14, [R1+0x230] ;  /* 0x00023000010e7983 */ /* 0x001ee20000100a00 */
[----:B--2-45:R-:W-:Y:S01]  /*10ea0*/  FMUL R8, R10, UR22 ;  /* 0x000000160a087c20 */ /* 0x034fe20008400000 */
[----:B------:R-:W-:Y:S01]  /*10eb0*/  IMAD.MOV.U32 R12, RZ, RZ, R10 ;  /* 0x000000ffff0c7224 */ /* 0x000fe200078e000a */
[----:B------:R-:W-:Y:S01]  /*10ec0*/  MOV R11, R5 ;  /* 0x00000005000b7202 */ /* 0x000fe20000000f00 */
[----:B------:R-:W-:Y:S02]  /*10ed0*/  IMAD.MOV.U32 R10, RZ, RZ, R4 ;  /* 0x000000ffff0a7224 */ /* 0x000fe400078e0004 */
[----:B------:R-:W-:-:S05]  /*10ee0*/  FFMA R31, R31, UR23, R8 ;  /* 0x000000171f1f7c23 */ /* 0x000fca0008000008 */
[----:B------:R0:W-:Y:S04]  /*10ef0*/  @P5 STG.E desc[UR18][R10.64+0x220], R31 ;  /* 0x0002201f0a005986 */ /* 0x0001e8000c101912 */
[----:B---3--:R-:W2:Y:S01]  /*10f00*/  @P3 LDG.E.LTC128B R12, desc[UR18][R14.64+0x200] ;  /* 0x000200120e0c3981 */ /* 0x008ea2000c1e1920 */
[----:B------:R-:W-:Y:S01]  /*10f10*/  IMAD.U32 R8, RZ, RZ, UR28 ;  /* 0x0000001cff087e24 */ /* 0x000fe2000f8e00ff */
[----:B------:R-:W-:Y:S01]  /*10f20*/  ISETP.GT.AND P6, PT, R0, 0x11, P0 ;  /* 0x000000110000780c */ /* 0x000fe200007c4270 */
[----:B------:R-:W-:Y:S02]  /*10f30*/  BSSY B1, `(.L_x_225) ;  /* 0x000000a000017945 */ /* 0x000fe40003800000 */
[----:B0-----:R-:W-:Y:S01]  /*10f40*/  IMAD.WIDE.U32 R10, R8, 0x1c, R10 ;  /* 0x0000001c080a7825 */ /* 0x001fe200078e000a */
[----:B------:R-:W-:-:S03]  /*10f50*/  IADD3 R8, P5, R4, UR11, RZ ;  /* 0x0000000b04087c10 */ /* 0x000fc6000ffbe0ff */
[----:B------:R-:W-:Y:S02]  /*10f60*/  VIADD R11, R11, UR13 ;  /* 0x0000000d0b0b7c36 */ /* 0x000fe40008000000 */
[----:B--2---:R-:W-:-:S04]  /*10f70*/  FMUL R9, R12, UR22 ;  /* 0x000000160c097c20 */ /* 0x004fc80008400000 */
[----:B------:R-:W-:-:S05]  /*10f80*/  FFMA R32, R32, UR23, R9 ;  /* 0x0000001720207c23 */ /* 0x000fca0008000009 */
[----:B------:R0:W-:Y:S01]  /*10f90*/  @P3 STG.E desc[UR18][R10.64+0x200], R32 ;  /* 0x000200200a003986 */ /* 0x0001e2000c101912 */
[----:B------:R-:W-:Y:S05]  /*10fa0*/  @!P6 BRA `(.L_x_226) ;  /* 0x000000000008e947 */ /* 0x000fea0003800000 */
[----:B------:R-:W2:Y:S04]  /*10fb0*/  LDL.64 R24, [R1+0x228] ;  /* 0x0002280001187983 */ /* 0x000ea80000100a00 */
[----:B--2---:R2:W5:Y:S02]  /*10fc0*/  LDG.E.LTC128B R12, desc[UR18][R24.64+0x200] ;  /* 0x00020012180c7981 */ /* 0x004564000c1e1920 */
.L_x_226:
[----:B------:R-:W-:Y:S05]  /*10fd0*/  BSYNC B1 ;  /* 0x0000000000017941 */ /* 0x000fea0003800000 */
.L_x_225:
        /* <DEDUP_REMOVED lines=8> */
.L_x_228:
[----:B------:R-:W-:Y:S05]  /*11060*/  BSYNC B1 ;  /* 0x0000000000017941 */ /* 0x000fea0003800000 */
.L_x_227:
[----:B---3-5:R-:W-:Y:S01]  /*11070*/  FMUL R4, R12, UR22 ;  /* 0x000000160c047c20 */ /* 0x028fe20008400000 */
[C---:B------:R-:W-:Y:S01]  /*11080*/  ISETP.GT.AND P5, PT, R0.reuse, 0x11, P1 ;  /* 0x000000110000780c */ /* 0x040fe20000fa4270 */
[----:B------:R-:W-:Y:S01]  /*11090*/  BSSY B1, `(.L_x_229) ;  /* 0x0000007000017945 */ /* 0x000fe20003800000 */
[----:B------:R-:W-:Y:S01]  /*110a0*/  ISETP.GT.AND P3, PT, R0, 0x18, P0 ;  /* 0x000000180000780c */ /* 0x000fe20000764270 */
[----:B------:R-:W-:-:S05]  /*110b0*/  FFMA R4, R34, UR23, R4 ;  /* 0x0000001722047c23 */ /* 0x000fca0008000004 */
[----:B------:R3:W-:Y:S05]  /*110c0*/  @P2 STG.E desc[UR18][R10.64+0x220], R4 ;  /* 0x000220040a002986 */ /* 0x0007ea000c101912 */
[----:B------:R-:W-:Y:S05]  /*110d0*/  @!P5 BRA `(.L_x_230) ;  /* 0x000000000008d947 */ /* 0x000fea0003800000 */
[----:B----4-:R-:W4:Y:S04]  /*110e0*/  LDL.LU.64 R14, [R1+0x228] ;  /* 0x00022800010e7983 */ /* 0x010f280000300a00 */
[----:B----4-:R4:W5:Y:S02]  /*110f0*/  LDG.E.LTC128B R12, desc[UR18][R14.64+0x220] ;  /* 0x000220120e0c7981 */ /* 0x010964000c1e1920 */
.L_x_230:
[----:B------:R-:W-:Y:S05]  /*11100*/  BSYNC B1 ;  /* 0x0000000000017941 */ /* 0x000fea0003800000 */
.L_x_229:
[----:B----4-:R-:W4:Y:S01]  /*11110*/  LDL.64 R14, [R1+0x220] ;  /* 0x00022000010e7983 */ /* 0x010f220000100a00 */
[----:B---3-5:R-:W-:Y:S01]  /*11120*/  FMUL R4, R12, UR22 ;  /* 0x000000160c047c20 */ /* 0x028fe20008400000 */
[----:B0-----:R-:W-:Y:S01]  /*11130*/  MOV R10, R8 ;  /* 0x00000008000a7202 */ /* 0x001fe20000000f00 */
[----:B------:R-:W-:Y:S02]  /*11140*/  IMAD.MOV.U32 R11, RZ, RZ, R9 ;  /* 0x000000ffff0b7224 */ /* 0x000fe400078e0009 */
[----:B------:R-:W-:-:S05]  /*11150*/  FFMA R35, R35, UR23, R4 ;  /* 0x0000001723237c23 */ /* 0x000fca0008000004 */
[----:B------:R0:W-:Y:S04]  /*11160*/  @P5 STG.E desc[UR18][R10.64+0x220], R35 ;  /* 0x000220230a005986 */ /* 0x0001e8000c101912 */
[----:B----4-:R-:W3:Y:S01]  /*11170*/  @P3 LDG.E.LTC128B R12, desc[UR18][R14.64+0x200] ;  /* 0x000200120e0c3981 */ /* 0x010ee2000c1e1920 */
[----:B------:R-:W-:Y:S01]  /*11180*/  IMAD.U32 R4, RZ, RZ, UR28 ;  /* 0x0000001cff047e24 */ /* 0x000fe2000f8e00ff */
[----:B------:R-:W-:Y:S01]  /*11190*/  ISETP.GT.AND P6, PT, R0, 0x19, P0 ;  /* 0x000000190000780c */ /* 0x000fe200007c4270 */
[----:B------:R-:W-:Y:S02]  /*111a0*/  BSSY B1, `(.L_x_231) ;  /* 0x000000a000017945 */ /* 0x000fe40003800000 */
[----:B0-----:R-:W-:Y:S01]  /*111b0*/  IMAD.WIDE.U32 R10, R4, 0x1c, R10 ;  /* 0x0000001c040a7825 */ /* 0x001fe200078e000a */
[----:B------:R-:W-:-:S04]  /*111c0*/  IADD3 R4, P5, R8, UR11, RZ ;  /* 0x0000000b08047c10 */ /* 0x000fc8000ffbe0ff */
[----:B------:R-:W-:Y:S01]  /*111d0*/  IADD3 R11, R11, UR13, RZ ;  /* 0x0000000d0b0b7c10 */ /* 0x000fe2000fffe0ff */
[----:B---3--:R-:W-:-:S04]  /*111e0*/  FMUL R5, R12, UR22 ;  /* 0x000000160c057c20 */ /* 0x008fc80008400000 */
[----:B------:R-:W-:-:S05]  /*111f0*/  FFMA R36, R36, UR23, R5 ;  /* 0x0000001724247c23 */ /* 0x000fca0008000005 */
[----:B------:R0:W-:Y:S01]  /*11200*/  @P3 STG.E desc[UR18][R10.64+0x200], R36 ;  /* 0x000200240a003986 */ /* 0x0001e2000c101912 */
[----:B------:R-:W-:Y:S05]  /*11210*/  @!P6 BRA `(.L_x_232) ;  /* 0x000000000008e947 */ /* 0x000fea0003800000 */
[----:B--2---:R-:W2:Y:S04]  /*11220*/  LDL.64 R24, [R1+0x218] ;  /* 0x0002180001187983 */ /* 0x004ea80000100a00 */
[----:B--2---:R3:W5:Y:S02]  /*11230*/  LDG.E.LTC128B R12, desc[UR18][R24.64+0x200] ;  /* 0x00020012180c7981 */ /* 0x004764000c1e1920 */
.L_x_232:
[----:B------:R-:W-:Y:S05]  /*11240*/  BSYNC B1 ;  /* 0x0000000000017941 */ /* 0x000fea0003800000 */
.L_x_231:
        /* <DEDUP_REMOVED lines=8> */
.L_x_234:
[----:B------:R-:W-:Y:S05]  /*112d0*/  BSYNC B1 ;  /* 0x0000000000017941 */ /* 0x000fea0003800000 */
.L_x_233:
[----:B----45:R-:W-:Y:S01]  /*112e0*/  FMUL R8, R12, UR22 ;  /* 0x000000160c087c20 */ /* 0x030fe20008400000 */
[C---:B------:R-:W-:Y:S01]  /*112f0*/  ISETP.GT.AND P5, PT, R0.reuse, 0x19, P1 ;  /* 0x000000190000780c */ /* 0x040fe20000fa4270 */
[----:B------:R-:W-:Y:S01]  /*11300*/  BSSY B1, `(.L_x_235) ;  /* 0x0000007000017945 */ /* 0x000fe20003800000 */
[----:B------:R-:W-:Y:S01]  /*11310*/  ISETP.GT.AND P3, PT, R0, 0x20, P0 ;  /* 0x000000200000780c */ /* 0x000fe20000764270 */
[----:B------:R-:W-:-:S05]  /*11320*/  FFMA R8, R38, UR23, R8 ;  /* 0x0000001726087c23 */ /* 0x000fca0008000008 */
[----:B------:R4:W-:Y:S05]  /*11330*/  @P2 STG.E desc[UR18][R10.64+0x220], R8 ;  /* 0x000220080a002986 */ /* 0x0009ea000c101912 */
[----:B------:R-:W-:Y:S05]  /*11340*/  @!P5 BRA `(.L_x_236) ;  /* 0x000000000008d947 */ /* 0x000fea0003800000 */
[----:B0-----:R-:W2:Y:S04]  /*11350*/  LDL.LU.64 R14, [R1+0x218] ;  /* 0x00021800010e7983 */ /* 0x001ea80000300a00 */
[----:B--2---:R0:W5:Y:S02]  /*11360*/  LDG.E.LTC128B R12, desc[UR18][R14.64+0x220] ;  /* 0x000220120e0c7981 */ /* 0x004164000c1e1920 */
.L_x_236:
[----:B------:R-:W-:Y:S05]  /*11370*/  BSYNC B1 ;  /* 0x0000000000017941 */ /* 0x000fea0003800000 */
.L_x_235:
[----:B0-----:R-:W2:Y:S01]  /*11380*/  LDL.64 R14, [R1+0x210] ;  /* 0x00021000010e7983 */ /* 0x001ea20000100a00 */
[----:B----45:R-:W-:Y:S01]  /*11390*/  FMUL R8, R12, UR22 ;  /* 0x000000160c087c20 */ /* 0x030fe20008400000 */
[----:B------:R-:W-:Y:S02]  /*113a0*/  IMAD.MOV.U32 R10, RZ, RZ, R4 ;  /* 0x000000ffff0a7224 */ /* 0x000fe400078e0004 */
[----:B------:R-:W-:Y:S02]  /*113b0*/  IMAD.MOV.U32 R11, RZ, RZ, R5 ;  /* 0x000000ffff0b7224 */ /* 0x000fe400078e0005 */
[----:B------:R-:W-:-:S05]  /*113c0*/  FFMA R39, R39, UR23, R8 ;  /* 0x0000001727277c23 */ /* 0x000fca0008000008 */
[----:B------:R0:W-:Y:S04]  /*113d0*/  @P5 STG.E desc[UR18][R10.64+0x220], R39 ;  /* 0x000220270a005986 */ /* 0x0001e8000c101912 */
[----:B--2---:R-:W2:Y:S01]  /*113e0*/  @P3 LDG.E.LTC128B R12, desc[UR18][R14.64+0x200] ;  /* 0x000200120e0c3981 */ /* 0x004ea2000c1e1920 */
[----:B------:R-:W-:Y:S01]  /*113f0*/  MOV R9, UR28 ;  /* 0x0000001c00097c02 */ /* 0x000fe20008000f00 */
[----:B------:R-:W-:Y:S01]  /*11400*/  BSSY B1, `(.L_x_237) ;  /* 0x000000b000017945 */ /* 0x000fe20003800000 */
[----:B------:R-:W-:Y:S02]  /*11410*/  ISETP.GT.AND P6, PT, R0, 0x21, P0 ;  /* 0x000000210000780c */ /* 0x000fe400007c4270 */
[----:B------:R-:W-:Y:S01]  /*11420*/  IADD3 R8, P5, R4, UR11, RZ ;  /* 0x0000000b04087c10 */ /* 0x000fe2000ffbe0ff */
[----:B0-----:R-:W-:-:S04]  /*11430*/  IMAD.WIDE.U32 R10, R9, 0x1c, R10 ;  /* 0x0000001c090a7825 */ /* 0x001fc800078e000a */
[----:B------:R-:W-:Y:S02]  /*11440*/  VIADD R11, R11, UR13 ;  /* 0x0000000d0b0b7c36 */ /* 0x000fe40008000000 */
[----:B--2---:R-:W-:-:S04]  /*11450*/  FMUL R9, R12, UR22 ;  /* 0x000000160c097c20 */ /* 0x004fc80008400000 */
[----:B------:R-:W-:-:S05]  /*11460*/  FFMA R40, R40, UR23, R9 ;  /* 0x0000001728287c23 */ /* 0x000fca0008000009 */
[----:B------:R0:W-:Y:S01]  /*11470*/  @P3 STG.E desc[UR18][R10.64+0x200], R40 ;  /* 0x000200280a003986 */ /* 0x0001e2000c101912 */
[----:B------:R-:W-:Y:S05]  /*11480*/  @!P6 BRA `(.L_x_238) ;  /* 0x000000000008e947 */ /* 0x000fea0003800000 */
[----:B---3--:R-:W2:Y:S04]  /*11490*/  LDL.64 R24, [R1+0x40] ;  /* 0x0000400001187983 */ /* 0x008ea80000100a00 */
[----:B--2---:R2:W5:Y:S02]  /*114a0*/  LDG.E.LTC128B R12, desc[UR18][R24.64+0x200] ;  /* 0x00020012180c7981 */ /* 0x004564000c1e1920 */
.L_x_238:
[----:B------:R-:W-:Y:S05]  /*114b0*/  BSYNC B1 ;  /* 0x0000000000017941 */ /* 0x000fea0003800000 */
.L_x_237:
        /* <DEDUP_REMOVED lines=8> */
.L_x_240:
[----:B------:R-:W-:Y:S05]  /*11540*/  BSYNC B1 ;  /* 0x0000000000017941 */ /* 0x000fea0003800000 */
.L_x_239:
[----:B-----5:R-:W-:Y:S01]  /*11550*/  FMUL R5, R12, UR22 ;  /* 0x000000160c057c20 */ /* 0x020fe20008400000 */
        /* <DEDUP_REMOVED lines=8> */
.L_x_242:
[----:B------:R-:W-:Y:S05]  /*115e0*/  BSYNC B1 ;  /* 0x0000000000017941 */ /* 0x000fea0003800000 */
.L_x_241:
[----:B0-----:R-:W2:Y:S01]  /*115f0*/  LDL.64 R14, [R1+0x38] ;  /* 0x00003800010e7983 */ /* 0x001ea20000100a00 */
[----:B-----5:R-:W-:-:S04]  /*11600*/  FMUL R4, R12, UR22 ;  /* 0x000000160c047c20 */ /* 0x020fc80008400000 */
[----:B------:R-:W-:-:S05]  /*11610*/  FFMA R43, R43, UR23, R4 ;  /* 0x000000172b2b7c23 */ /* 0x000fca0008000004 */
[----:B------:R0:W-:Y:S04]  /*11620*/  @P5 STG.E desc[UR18][R8.64+0x220], R43 ;  /* 0x0002202b08005986 */ /* 0x0001e8000c101912 */
[----:B--2---:R-:W2:Y:S01]  /*11630*/  @P3 LDG.E.LTC128B R12, desc[UR18][R14.64+0x200] ;  /* 0x000200120e0c3981 */ /* 0x004ea2000c1e1920 */
[----:B------:R-:W-:Y:S01]  /*11640*/  IMAD.U32 R11, RZ, RZ, UR28 ;  /* 0x0000001cff0b7e24 */ /* 0x000fe2000f8e00ff */
[----:B------:R-:W-:Y:S01]  /*11650*/  ISETP.GT.AND P6, PT, R0, 0x29, P0 ;  /* 0x000000290000780c */ /* 0x000fe200007c4270 */
[----:B------:R-:W-:Y:S01]  /*11660*/  BSSY B1, `(.L_x_243) ;  /* 0x000000a000017945 */ /* 0x000fe20003800000 */
[----:B------:R-:W-:Y:S01]  /*11670*/  IADD3 R4, P5, R8, UR11, RZ ;  /* 0x0000000b08047c10 */ /* 0x000fe2000ffbe0ff */
[----:B------:R-:W-:-:S05]  /*11680*/  IMAD.WIDE.U32 R10, R11, 0x1c, R8 ;  /* 0x0000001c0b0a7825 */ /* 0x000fca00078e0008 */
[----:B------:R-:W-:Y:S01]  /*11690*/  IADD3 R11, R11, UR13, RZ ;  /* 0x0000000d0b0b7c10 */ /* 0x000fe2000fffe0ff */
[----:B--2---:R-:W-:-:S04]  /*116a0*/  FMUL R5, R12, UR22 ;  /* 0x000000160c057c20 */ /* 0x004fc80008400000 */
[----:B------:R-:W-:-:S05]  /*116b0*/  FFMA R13, R44, UR23, R5 ;  /* 0x000000172c0d7c23 */ /* 0x000fca0008000005 */
[----:B------:R0:W-:Y:S01]  /*116c0*/  @P3 STG.E desc[UR18][R10.64+0x200], R13 ;  /* 0x0002000d0a003986 */ /* 0x0001e2000c101912 */
[----:B------:R-:W-:Y:S05]  /*116d0*/  @!P6 BRA `(.L_x_244) ;  /* 0x000000000008e947 */ /* 0x000fea0003800000 */
[----:B---3--:R-:W2:Y:S04]  /*116e0*/  LDL.64 R24, [R1+0x30] ;  /* 0x0000300001187983 */ /* 0x008ea80000100a00 */
[----:B--2---:R2:W5:Y:S02]  /*116f0*/  LDG.E.LTC128B R12, desc[UR18][R24.64+0x200] ;  /* 0x00020012180c7981 */ /* 0x004564000c1e1920 */
.L_x_244:
[----:B------:R-:W-:Y:S05]  /*11700*/  BSYNC B1 ;  /* 0x0000000000017941 */ /* 0x000fea0003800000 */
.L_x_243:
[----:B0---45:R-:W-:Y:S01]  /*11710*/  FMUL R8, R12, UR22 ;  /* 0x000000160c087c20 */ /* 0x031fe20008400000 */
[----:B------:R-:W-:Y:S01]  /*11720*/  IADD3.X R5, R9, UR10, RZ, P5, !PT ;  /* 0x0000000a09057c10 */ /* 0x000fe2000affe4ff */
[----:B------:R-:W-:Y:S01]  /*11730*/  BSSY B1, `(.L_x_245) ;  /* 0x0000006000017945 */ /* 0x000fe20003800000 */
[----:B------:R-:W-:Y:S01]  /*11740*/  ISETP.GT.AND P2, PT, R0, 0x28, P1 ;  /* 0x000000280000780c */ /* 0x000fe20000f44270 */
[----:B------:R-:W-:-:S05]  /*11750*/  FFMA R45, R45, UR23, R8 ;  /* 0x000000172d2d7c23 */ /* 0x000fca0008000008 */
[----:B------:R0:W-:Y:S07]  /*11760*/  @P6 STG.E desc[UR18][R4.64+0x200], R45 ;  /* 0x0002002d04006986 */ /* 0x0001ee000c101912 */
[----:B------:R-:W-:Y:S05]  /*11770*/  @!P2 BRA `(.L_x_246) ;  /* 0x000000000004a947 */ /* 0x000fea0003800000 */
[----:B------:R4:W5:Y:S02]  /*11780*/  LDG.E.LTC128B R12, desc[UR18][R14.64+0x220] ;  /* 0x000220120e0c7981 */ /* 0x000964000c1e1920 */
.L_x_246:
[----:B------:R-:W-:Y:S05]  /*11790*/  BSYNC B1 ;  /* 0x0000000000017941 */ /* 0x000fea0003800000 */
.L_x_245:
[----:B-----5:R-:W-:Y:S01]  /*117a0*/  FMUL R9, R12, UR22 ;  /* 0x000000160c097c20 */ /* 0x020fe20008400000 */
        /* <DEDUP_REMOVED lines=8> */
.L_x_248:
[----:B------:R-:W-:Y:S05]  /*11830*/  BSYNC B1 ;  /* 0x0000000000017941 */ /* 0x000fea0003800000 */
.L_x_247:
[----:B----4-:R-:W4:Y:S01]  /*11840*/  LDL.64 R14, [R1+0x28] ;  /* 0x00002800010e7983 */ /* 0x010f220000100a00 */
[----:B-----5:R-:W-:-:S04]  /*11850*/  FMUL R8, R12, UR22 ;  /* 0x000000160c087c20 */ /* 0x020fc80008400000 */
[----:B------:R-:W-:-:S05]  /*11860*/  FFMA R47, R47, UR23, R8 ;  /* 0x000000172f2f7c23 */ /* 0x000fca0008000008 */
[----:B------:R0:W-:Y:S04]  /*11870*/  @P5 STG.E desc[UR18][R4.64+0x220], R47 ;  /* 0x0002202f04005986 */ /* 0x0001e8000c101912 */
[----:B----4-:R-:W4:Y:S01]  /*11880*/  @P3 LDG.E.LTC128B R12, desc[UR18][R14.64+0x200] ;  /* 0x000200120e0c3981 */ /* 0x010f22000c1e1920 */
[----:B0-----:R-:W-:Y:S01]  /*11890*/  IMAD.U32 R11, RZ, RZ, UR28 ;  /* 0x0000001cff0b7e24 */ /* 0x001fe2000f8e00ff */
[----:B------:R-:W-:Y:S01]  /*118a0*/  ISETP.GT.AND P6, PT, R0, 0x31, P0 ;  /* 0x000000310000780c */ /* 0x000fe200007c4270 */
[----:B------:R-:W-:Y:S01]  /*118b0*/  BSSY B1, `(.L_x_249) ;  /* 0x000000a000017945 */ /* 0x000fe20003800000 */
[----:B------:R-:W-:Y:S01]  /*118c0*/  IADD3 R8, P5, R4, UR11, RZ ;  /* 0x0000000b04087c10 */ /* 0x000fe2000ffbe0ff */
[----:B------:R-:W-:-:S04]  /*118d0*/  IMAD.WIDE.U32 R10, R11, 0x1c, R4 ;  /* 0x0000001c0b0a7825 */ /* 0x000fc800078e0004 */
[----:B------:R-:W-:Y:S02]  /*118e0*/  VIADD R11, R11, UR13 ;  /* 0x0000000d0b0b7c36 */ /* 0x000fe40008000000 */
[----:B----4-:R-:W-:-:S04]  /*118f0*/  FMUL R9, R12, UR22 ;  /* 0x000000160c097c20 */ /* 0x010fc80008400000 */
[----:B------:R-:W-:-:S05]  /*11900*/  FFMA R13, R48, UR23, R9 ;  /* 0x00000017300d7c23 */ /* 0x000fca0008000009 */
[----:B------:R0:W-:Y:S01]  /*11910*/  @P3 STG.E desc[UR18][R10.64+0x200], R13 ;  /* 0x0002000d0a003986 */ /* 0x0001e2000c101912 */
[----:B------:R-:W-:Y:S05]  /*11920*/  @!P6 BRA `(.L_x_250) ;  /* 0x000000000008e947 */ /* 0x000fea0003800000 */
[----:B--23--:R-:W2:Y:S04]  /*11930*/  LDL.64 R24, [R1+0x20] ;  /* 0x0000200001187983 */ /* 0x00cea80000100a00 */
[----:B--2---:R4:W5:Y:S02]  /*11940*/  LDG.E.LTC128B R12, desc[UR18][R24.64+0x200] ;  /* 0x00020012180c7981 */ /* 0x004964000c1e1920 */
.L_x_250:
[----:B------:R-:W-:Y:S05]  /*11950*/  BSYNC B1 ;  /* 0x0000000000017941 */ /* 0x000fea0003800000 */
.L_x_249:
        /* <DEDUP_REMOVED lines=8> */
.L_x_252:
[----:B------:R-:W-:Y:S05]  /*119e0*/  BSYNC B1 ;  /* 0x0000000000017941 */ /* 0x000fea0003800000 */
.L_x_251:
        /* <DEDUP_REMOVED lines=9> */
.L_x_254:
[----:B------:R-:W-:Y:S05]  /*11a80*/  BSYNC B1 ;  /* 0x0000000000017941 */ /* 0x000fea0003800000 */
.L_x_253:
[----:B0-----:R-:W2:Y:S01]  /*11a90*/  LDL.64 R14, [R1+0x18] ;  /* 0x00001800010e7983 */ /* 0x001ea20000100a00 */
[----:B-----5:R-:W-:-:S04]  /*11aa0*/  FMUL R4, R12, UR22 ;  /* 0x000000160c047c20 */ /* 0x020fc80008400000 */
[----:B------:R-:W-:-:S05]  /*11ab0*/  FFMA R51, R51, UR23, R4 ;  /* 0x0000001733337c23 */ /* 0x000fca0008000004 */
[----:B------:R0:W-:Y:S04]  /*11ac0*/  @P5 STG.E desc[UR18][R8.64+0x220], R51 ;  /* 0x0002203308005986 */ /* 0x0001e8000c101912 */
[----:B--2---:R-:W2:Y:S01]  /*11ad0*/  @P3 LDG.E.LTC128B R12, desc[UR18][R14.64+0x200] ;  /* 0x000200120e0c3981 */ /* 0x004ea2000c1e1920 */
[----:B------:R-:W-:Y:S01]  /*11ae0*/  MOV R11, UR28 ;  /* 0x0000001c000b7c02 */ /* 0x000fe20008000f00 */
[----:B------:R-:W-:Y:S01]  /*11af0*/  BSSY B1, `(.L_x_255) ;  /* 0x000000b000017945 */ /* 0x000fe20003800000 */
[----:B------:R-:W-:Y:S02]  /*11b00*/  ISETP.GT.AND P6, PT, R0, 0x39, P0 ;  /* 0x000000390000780c */ /* 0x000fe400007c4270 */
[----:B------:R-:W-:Y:S01]  /*11b10*/  IADD3 R4, P5, R8, UR11, RZ ;  /* 0x0000000b08047c10 */ /* 0x000fe2000ffbe0ff */
[----:B------:R-:W-:-:S04]  /*11b20*/  IMAD.WIDE.U32 R10, R11, 0x1c, R8 ;  /* 0x0000001c0b0a7825 */ /* 0x000fc800078e0008 */
[----:B------:R-:W-:Y:S02]  /*11b30*/  VIADD R11, R11, UR13 ;  /* 0x0000000d0b0b7c36 */ /* 0x000fe40008000000 */
[----:B--2---:R-:W-:-:S04]  /*11b40*/  FMUL R5, R12, UR22 ;  /* 0x000000160c057c20 */ /* 0x004fc80008400000 */
[----:B------:R-:W-:-:S05]  /*11b50*/  FFMA R13, R52, UR23, R5 ;  /* 0x00000017340d7c23 */ /* 0x000fca0008000005 */
[----:B------:R0:W-:Y:S01]  /*11b60*/  @P3 STG.E desc[UR18][R10.64+0x200], R13 ;  /* 0x0002000d0a003986 */ /* 0x0001e2000c101912 */
[----:B------:R-:W-:Y:S05]  /*11b70*/  @!P6 BRA `(.L_x_256) ;  /* 0x000000000008e947 */ /* 0x000fea0003800000 */
[----:B---34-:R-:W2:Y:S04]  /*11b80*/  LDL.64 R24, [R1+0x10] ;  /* 0x0000100001187983 */ /* 0x018ea80000100a00 */
[----:B--2---:R2:W5:Y:S02]  /*11b90*/  LDG.E.LTC128B R12, desc[UR18][R24.64+0x200] ;  /* 0x00020012180c7981 */ /* 0x004564000c1e1920 */
.L_x_256:
[----:B------:R-:W-:Y:S05]  /*11ba0*/  BSYNC B1 ;  /* 0x0000000000017941 */ /* 0x000fea0003800000 */
.L_x_255:
[----:B0----5:R-:W-:Y:S01]  /*11bb0*/  FMUL R8, R12, UR22 ;  /* 0x000000160c087c20 */ /* 0x021fe20008400000 */
[----:B------:R-:W-:Y:S01]  /*11bc0*/  IADD3.X R5, R9, UR10, RZ, P5, !PT ;  /* 0x0000000a09057c10 */ /* 0x000fe2000affe4ff */
[----:B------:R-:W-:Y:S01]  /*11bd0*/  BSSY B1, `(.L_x_257) ;  /* 0x0000006000017945 */ /* 0x000fe20003800000 */
[----:B------:R-:W-:Y:S01]  /*11be0*/  ISETP.GT.AND P2, PT, R0, 0x38, P1 ;  /* 0x000000380000780c */ /* 0x000fe20000f44270 */
[----:B------:R-:W-:-:S05]  /*11bf0*/  FFMA R53, R53, UR23, R8 ;  /* 0x0000001735357c23 */ /* 0x000fca0008000008 */
[----:B------:R0:W-:Y:S07]  /*11c00*/  @P6 STG.E desc[UR18][R4.64+0x200], R53 ;  /* 0x0002003504006986 */ /* 0x0001ee000c101912 */
[----:B------:R-:W-:Y:S05]  /*11c10*/  @!P2 BRA `(.L_x_258) ;  /* 0x000000000004a947 */ /* 0x000fea0003800000 */
[----:B------:R0:W5:Y:S02]  /*11c20*/  LDG.E.LTC128B R12, desc[UR18][R14.64+0x220] ;  /* 0x000220120e0c7981 */ /* 0x000164000c1e1920 */
.L_x_258:
[----:B------:R-:W-:Y:S05]  /*11c30*/  BSYNC B1 ;  /* 0x0000000000017941 */ /* 0x000fea0003800000 */
.L_x_257:
        /* <DEDUP_REMOVED lines=9> */
.L_x_260:
[----:B------:R-:W-:Y:S05]  /*11cd0*/  BSYNC B1 ;  /* 0x0000000000017941 */ /* 0x000fea0003800000 */
.L_x_259:
        /* <DEDUP_REMOVED lines=15> */
[----:B---34-:R-:W2:Y:S04]  /*11dd0*/  LDL.64 R24, [R1] ;  /* 0x0000000001187983 */ /* 0x018ea80000100a00 */
[----:B--2---:R2:W5:Y:S02]  /*11de0*/  LDG.E.LTC128B R12, desc[UR18][R24.64+0x200] ;  /* 0x00020012180c7981 */ /* 0x004564000c1e1920 */
.L_x_262:
[----:B------:R-:W-:Y:S05]  /*11df0*/  BSYNC B1 ;  /* 0x0000000000017941 */ /* 0x000fea0003800000 */
.L_x_261:
        /* <DEDUP_REMOVED lines=8> */
.L_x_264:
[----:B------:R-:W-:Y:S05]  /*11e80*/  BSYNC B1 ;  /* 0x0000000000017941 */ /* 0x000fea0003800000 */
.L_x_263:
[----:B-----5:R-:W-:Y:S01]  /*11e90*/  FMUL R5, R12, UR22 ;  /* 0x000000160c057c20 */ /* 0x020fe20008400000 */
[C---:B------:R-:W-:Y:S01]  /*11ea0*/  ISETP.GT.AND P5, PT, R0.reuse, 0x41, P1 ;  /* 0x000000410000780c */ /* 0x040fe20000fa4270 */
[----:B------:R-:W-:Y:S01]  /*11eb0*/  BSSY B1, `(.L_x_265) ;  /* 0x0000007000017945 */ /* 0x000fe20003800000 */
[----:B------:R-:W-:Y:S01]  /*11ec0*/  ISETP.GT.AND P3, PT, R0, 0x48, P0 ;  /* 0x000000480000780c */ /* 0x000fe20000764270 */
[----:B------:R-:W-:-:S05]  /*11ed0*/  FFMA R5, R58, UR23, R5 ;  /* 0x000000173a057c23 */ /* 0x000fca0008000005 */
[----:B------:R0:W-:Y:S05]  /*11ee0*/  @P2 STG.E desc[UR18][R10.64+0x220], R5 ;  /* 0x000220050a002986 */ /* 0x0001ea000c101912 */
[----:B------:R-:W-:Y:S05]  /*11ef0*/  @!P5 BRA `(.L_x_266) ;  /* 0x000000000008d947 */ /* 0x000fea0003800000 */
[----:B0-----:R-:W2:Y:S04]  /*11f00*/  LDL.LU.64 R14, [R1] ;  /* 0x00000000010e7983 */ /* 0x001ea80000300a00 */
[----:B--2---:R0:W5:Y:S02]  /*11f10*/  LDG.E.LTC128B R12, desc[UR18][R14.64+0x220] ;  /* 0x000220120e0c7981 */ /* 0x004164000c1e1920 */
.L_x_266:
[----:B------:R-:W-:Y:S05]  /*11f20*/  BSYNC B1 ;  /* 0x0000000000017941 */ /* 0x000fea0003800000 */
.L_x_265:
[----:B-----5:R-:W-:-:S04]  /*11f30*/  FMUL R4, R12, UR22 ;  /* 0x000000160c047c20 */ /* 0x020fc80008400000 */
[----:B------:R-:W-:-:S05]  /*11f40*/  FFMA R59, R59, UR23, R4 ;  /* 0x000000173b3b7c23 */ /* 0x000fca0008000004 */
[----:B------:R1:W-:Y:S04]  /*11f50*/  @P5 STG.E desc[UR18][R8.64+0x220], R59 ;  /* 0x0002203b08005986 */ /* 0x0003e8000c101912 */
[----:B------:R-:W2:Y:S01]  /*11f60*/  @P3 LDG.E.LTC128B R12, desc[UR18][R236.64+0x200] ;  /* 0x00020012ec0c3981 */ /* 0x000ea2000c1e1920 */
[----:B0-----:R-:W-:Y:S01]  /*11f70*/  IMAD.U32 R11, RZ, RZ, UR28 ;  /* 0x0000001cff0b7e24 */ /* 0x001fe2000f8e00ff */
[----:B------:R-:W-:Y:S01]  /*11f80*/  ISETP.GT.AND P6, PT, R0, 0x49, P0 ;  /* 0x000000490000780c */ /* 0x000fe200007c4270 */
[----:B------:R-:W-:Y:S01]  /*11f90*/  BSSY B1, `(.L_x_267) ;  /* 0x0000009000017945 */ /* 0x000fe20003800000 */
[----:B------:R-:W-:Y:S01]  /*11fa0*/  IADD3 R4, P5, R8, UR11, RZ ;  /* 0x0000000b08047c10 */ /* 0x000fe2000ffbe0ff */
[----:B------:R-:W-:-:S04]  /*11fb0*/  IMAD.WIDE.U32 R10, R11, 0x1c, R8 ;  /* 0x0000001c0b0a7825 */ /* 0x000fc800078e0008 */
[----:B------:R-:W-:Y:S02]  /*11fc0*/  VIADD R11, R11, UR13 ;  /* 0x0000000d0b0b7c36 */ /* 0x000fe40008000000 */
[----:B--2---:R-:W-:-:S04]  /*11fd0*/  FMUL R5, R12, UR22 ;  /* 0x000000160c057c20 */ /* 0x004fc80008400000 */
[----:B------:R-:W-:-:S05]  /*11fe0*/  FFMA R13, R60, UR23, R5 ;  /* 0x000000173c0d7c23 */ /* 0x000fca0008000005 */
[----:B------:R1:W-:Y:S01]  /*11ff0*/  @P3 STG.E desc[UR18][R10.64+0x200], R13 ;  /* 0x0002000d0a003986 */ /* 0x0003e2000c101912 */
[----:B------:R-:W-:Y:S05]  /*12000*/  @!P6 BRA `(.L_x_268) ;  /* 0x000000000004e947 */ /* 0x000fea0003800000 */
[----:B------:R0:W5:Y:S02]  /*12010*/  LDG.E.LTC128B R12, desc[UR18][R234.64+0x200] ;  /* 0x00020012ea0c7981 */ /* 0x000164000c1e1920 */
.L_x_268:
[----:B------:R-:W-:Y:S05]  /*12020*/  BSYNC B1 ;  /* 0x0000000000017941 */ /* 0x000fea0003800000 */
.L_x_267:
[----:B-1---5:R-:W-:Y:S01]  /*12030*/  FMUL R8, R12, UR22 ;  /* 0x000000160c087c20 */ /* 0x022fe20008400000 */
[----:B------:R-:W-:Y:S01]  /*12040*/  IADD3.X R5, R9, UR10, RZ, P5, !PT ;  /* 0x0000000a09057c10 */ /* 0x000fe2000affe4ff */
[----:B------:R-:W-:Y:S01]  /*12050*/  BSSY B1, `(.L_x_269) ;  /* 0x0000006000017945 */ /* 0x000fe20003800000 */
[----:B------:R-:W-:Y:S01]  /*12060*/  ISETP.GT.AND P2, PT, R0, 0x48, P1 ;  /* 0x000000480000780c */ /* 0x000fe20000f44270 */
[----:B------:R-:W-:-:S05]  /*12070*/  FFMA R61, R61, UR23, R8 ;  /* 0x000000173d3d7c23 */ /* 0x000fca0008000008 */
[----:B------:R1:W-:Y:S07]  /*12080*/  @P6 STG.E desc[UR18][R4.64+0x200], R61 ;  /* 0x0002003d04006986 */ /* 0x0003ee000c101912 */
[----:B------:R-:W-:Y:S05]  /*12090*/  @!P2 BRA `(.L_x_270) ;  /* 0x000000000004a947 */ /* 0x000fea0003800000 */
[----:B------:R2:W5:Y:S02]  /*120a0*/  LDG.E.LTC128B R12, desc[UR18][R236.64+0x220] ;  /* 0x00022012ec0c7981 */ /* 0x000564000c1e1920 */
.L_x_270:
[----:B------:R-:W-:Y:S05]  /*120b0*/  BSYNC B1 ;  /* 0x0000000000017941 */ /* 0x000fea0003800000 */
.L_x_269:
[----:B-----5:R-:W-:Y:S01]  /*120c0*/  FMUL R9, R12, UR22 ;  /* 0x000000160c097c20 */ /* 0x020fe20008400000 */
[C---:B------:R-:W-:Y:S01]  /*120d0*/  ISETP.GT.AND P5, PT, R0.reuse, 0x49, P1 ;  /* 0x000000490000780c */ /* 0x040fe20000fa4270 */
[----:B------:R-:W-:Y:S01]  /*120e0*/  BSSY B1, `(.L_x_271) ;  /* 0x0000006000017945 */ /* 0x000fe20003800000 */
[----:B------:R-:W-:Y:S01]  /*120f0*/  ISETP.GT.AND P3, PT, R0, 0x50, P0 ;  /* 0x000000500000780c */ /* 0x000fe20000764270 */
[----:B------:R-:W-:-:S05]  /*12100*/  FFMA R9, R62, UR23, R9 ;  /* 0x000000173e097c23 */ /* 0x000fca0008000009 */
[----:B------:R0:W-:Y:S05]  /*12110*/  @P2 STG.E desc[UR18][R10.64+0x220], R9 ;  /* 0x000220090a002986 */ /* 0x0001ea000c101912 */
[----:B------:R-:W-:Y:S05]  /*12120*/  @!P5 BRA `(.L_x_272) ;  /* 0x000000000004d947 */ /* 0x000fea0003800000 */
[----:B------:R0:W5:Y:S02]  /*12130*/  LDG.E.LTC128B R12, desc[UR18][R234.64+0x220] ;  /* 0x00022012ea0c7981 */ /* 0x000164000c1e1920 */
.L_x_272:
[----:B------:R-:W-:Y:S05]  /*12140*/  BSYNC B1 ;  /* 0x0000000000017941 */ /* 0x000fea0003800000 */
.L_x_271:
[----:B-----5:R-:W-:-:S04]  /*12150*/  FMUL R8, R12, UR22 ;  /* 0x000000160c087c20 */ /* 0x020fc80008400000 */
[----:B------:R-:W-:-:S05]  /*12160*/  FFMA R63, R63, UR23, R8 ;  /* 0x000000173f3f7c23 */ /* 0x000fca0008000008 */
[----:B------:R1:W-:Y:S04]  /*12170*/  @P5 STG.E desc[UR18][R4.64+0x220], R63 ;  /* 0x0002203f04005986 */ /* 0x0003e8000c101912 */
[----:B------:R-:W2:Y:S01]  /*12180*/  @P3 LDG.E.LTC128B R12, desc[UR18][R232.64+0x200] ;  /* 0x00020012e80c3981 */ /* 0x000ea2000c1e1920 */
[----:B0-----:R-:W-:Y:S01]  /*12190*/  MOV R9, UR28 ;  /* 0x0000001c00097c02 */ /* 0x001fe20008000f00 */
        /* <DEDUP_REMOVED lines=10> */
.L_x_274:
[----:B------:R-:W-:Y:S05]  /*12240*/  BSYNC B1 ;  /* 0x0000000000017941 */ /* 0x000fea0003800000 */
.L_x_273:
        /* <DEDUP_REMOVED lines=8> */
.L_x_276:
[----:B------:R-:W-:Y:S05]  /*122d0*/  BSYNC B1 ;  /* 0x0000000000017941 */ /* 0x000fea0003800000 */
.L_x_275:
        /* <DEDUP_REMOVED lines=8> */
.L_x_278:
[----:B------:R-:W-:Y:S05]  /*12360*/  BSYNC B1 ;  /* 0x0000000000017941 */ /* 0x000fea0003800000 */
.L_x_277:
        /* <DEDUP_REMOVED lines=14> */
[----:B------:R0:W5:Y:S02]  /*12450*/  LDG.E.LTC128B R12, desc[UR18][R18.64+0x200] ;  /* 0x00020012120c7981 */ /* 0x000164000c1e1920 */
.L_x_280:
[----:B------:R-:W-:Y:S05]  /*12460*/  BSYNC B1 ;  /* 0x0000000000017941 */ /* 0x000fea0003800000 */
.L_x_279:
        /* <DEDUP_REMOVED lines=8> */
.L_x_282:
[----:B------:R-:W-:Y:S05]  /*124f0*/  BSYNC B1 ;  /* 0x0000000000017941 */ /* 0x000fea0003800000 */
.L_x_281:
        /* <DEDUP_REMOVED lines=8> */
.L_x_284:
[----:B------:R-:W-:Y:S05]  /*12580*/  BSYNC B1 ;  /* 0x0000000000017941 */ /* 0x000fea0003800000 */
.L_x_283:
[----:B0----5:R-:W-:-:S04]  /*12590*/  FMUL R4, R12, UR22 ;  /* 0x000000160c047c20 */ /* 0x021fc80008400000 */
[----:B------:R-:W-:-:S05]  /*125a0*/  FFMA R71, R71, UR23, R4 ;  /* 0x0000001747477c23 */ /* 0x000fca0008000004 */
[----:B------:R0:W-:Y:S04]  /*125b0*/  @P5 STG.E desc[UR18][R8.64+0x220], R71 ;  /* 0x0002204708005986 */ /* 0x0001e8000c101912 */
[----:B------:R-:W2:Y:S01]  /*125c0*/  @P3 LDG.E.LTC128B R12, desc[UR18][R22.64+0x200] ;  /* 0x00020012160c3981 */ /* 0x000ea2000c1e1920 */
[----:B------:R-:W-:Y:S01]  /*125d0*/  IMAD.U32 R5, RZ, RZ, UR28 ;  /* 0x0000001cff057e24 */ /* 0x000fe2000f8e00ff */
        /* <DEDUP_REMOVED lines=10> */
.L_x_286:
[----:B------:R-:W-:Y:S05]  /*12680*/  BSYNC B1 ;  /* 0x0000000000017941 */ /* 0x000fea0003800000 */
.L_x_285:
        /* <DEDUP_REMOVED lines=8> */
.L_x_288:
[----:B------:R-:W-:Y:S05]  /*12710*/  BSYNC B1 ;  /* 0x0000000000017941 */ /* 0x000fea0003800000 */
.L_x_287:
        /* <DEDUP_REMOVED lines=8> */
.L_x_290:
[----:B------:R-:W-:Y:S05]  /*127a0*/  BSYNC B1 ;  /* 0x0000000000017941 */ /* 0x000fea0003800000 */
.L_x_289:
[----:B0----5:R-:W-:-:S04]  /*127b0*/  FMUL R4, R12, UR22 ;  /* 0x000000160c047c20 */ /* 0x021fc80008400000 */
[----:B------:R-:W-:-:S05]  /*127c0*/  FFMA R75, R75, UR23, R4 ;  /* 0x000000174b4b7c23 */ /* 0x000fca0008000004 */
[----:B------:R0:W-:Y:S04]  /*127d0*/  @P5 STG.E desc[UR18][R10.64+0x220], R75 ;  /* 0x0002204b0a005986 */ /* 0x0001e8000c101912 */
[----:B------:R-:W2:Y:S01]  /*127e0*/  @P3 LDG.E.LTC128B R12, desc[UR18][R154.64+0x200] ;  /* 0x000200129a0c3981 */ /* 0x000ea2000c1e1920 */
        /* <DEDUP_REMOVED lines=11> */
.L_x_292:
[----:B------:R-:W-:Y:S05]  /*128a0*/  BSYNC B1 ;  /* 0x0000000000017941 */ /* 0x000fea0003800000 */
.L_x_291:
        /* <DEDUP_REMOVED lines=8> */
.L_x_294:
[----:B------:R-:W-:Y:S05]  /*12930*/  BSYNC B1 ;  /* 0x0000000000017941 */ /* 0x000fea0003800000 */
.L_x_293:
        /* <DEDUP_REMOVED lines=8> */
.L_x_296:
[----:B------:R-:W-:Y:S05]  /*129c0*/  BSYNC B1 ;  /* 0x0000000000017941 */ /* 0x000fea0003800000 */
.L_x_295:
        /* <DEDUP_REMOVED lines=15> */
.L_x_298:
[----:B------:R-:W-:Y:S05]  /*12ac0*/  BSYNC B1 ;  /* 0x0000000000017941 */ /* 0x000fea0003800000 */
.L_x_297:
        /* <DEDUP_REMOVED lines=8> */
.L_x_300:
[----:B------:R-:W-:Y:S05]  /*12b50*/  BSYNC B1 ;  /* 0x0000000000017941 */ /* 0x000fea0003800000 */
.L_x_299:
        /* <DEDUP_REMOVED lines=8> */
.L_x_302:
[----:B------:R-:W-:Y:S05]  /*12be0*/  BSYNC B1 ;  /* 0x0000000000017941 */ /* 0x000fea0003800000 */
.L_x_301:
        /* <DEDUP_REMOVED lines=15> */
.L_x_304:
[----:B------:R-:W-:Y:S05]  /*12ce0*/  BSYNC B1 ;  /* 0x0000000000017941 */ /* 0x000fea0003800000 */
.L_x_303:
        /* <DEDUP_REMOVED lines=8> */
.L_x_306:
[----:B------:R-:W-:Y:S05]  /*12d70*/  BSYNC B1 ;  /* 0x0000000000017941 */ /* 0x000fea0003800000 */
.L_x_305:
        /* <DEDUP_REMOVED lines=8> */
.L_x_308:
[----:B------:R-:W-:Y:S05]  /*12e00*/  BSYNC B1 ;  /* 0x0000000000017941 */ /* 0x000fea0003800000 */
.L_x_307:
        /* <DEDUP_REMOVED lines=15> */
.L_x_310:
[----:B------:R-:W-:Y:S05]  /*12f00*/  BSYNC B1 ;  /* 0x0000000000017941 */ /* 0x000fea0003800000 */
.L_x_309:
        /* <DEDUP_REMOVED lines=8> */
.L_x_312:
[----:B------:R-:W-:Y:S05]  /*12f90*/  BSYNC B1 ;  /* 0x0000000000017941 */ /* 0x000fea0003800000 */
.L_x_311:
        /* <DEDUP_REMOVED lines=8> */
.L_x_314:
[----:B------:R-:W-:Y:S05]  /*13020*/  BSYNC B1 ;  /* 0x0000000000017941 */ /* 0x000fea0003800000 */
.L_x_313:
        /* <DEDUP_REMOVED lines=15> */
.L_x_316:
[----:B------:R-:W-:Y:S05]  /*13120*/  BSYNC B1 ;  /* 0x0000000000017941 */ /* 0x000fea0003800000 */
.L_x_315:
        /* <DEDUP_REMOVED lines=8> */
.L_x_318:
[----:B------:R-:W-:Y:S05]  /*131b0*/  BSYNC B1 ;  /* 0x0000000000017941 */ /* 0x000fea0003800000 */
.L_x_317:
        /* <DEDUP_REMOVED lines=8> */
.L_x_320:
[----:B------:R-:W-:Y:S05]  /*13240*/  BSYNC B1 ;  /* 0x0000000000017941 */ /* 0x000fea0003800000 */
.L_x_319:
        /* <DEDUP_REMOVED lines=15> */
.L_x_322:
[----:B------:R-:W-:Y:S05]  /*13340*/  BSYNC B1 ;  /* 0x0000000000017941 */ /* 0x000fea0003800000 */
.L_x_321:
        /* <DEDUP_REMOVED lines=8> */
.L_x_324:
[----:B------:R-:W-:Y:S05]  /*133d0*/  BSYNC B1 ;  /* 0x0000000000017941 */ /* 0x000fea0003800000 */
.L_x_323:
        /* <DEDUP_REMOVED lines=8> */
.L_x_326:
[----:B------:R-:W-:Y:S05]  /*13460*/  BSYNC B1 ;  /* 0x0000000000017941 */ /* 0x000fea0003800000 */
.L_x_325:
        /* <DEDUP_REMOVED lines=15> */
.L_x_328:
[----:B------:R-:W-:Y:S05]  /*13560*/  BSYNC B1 ;  /* 0x0000000000017941 */ /* 0x000fea0003800000 */
.L_x_327:
        /* <DEDUP_REMOVED lines=8> */
.L_x_330:
[----:B------:R-:W-:Y:S05]  /*135f0*/  BSYNC B1 ;  /* 0x0000000000017941 */ /* 0x000fea0003800000 */
.L_x_329:
        /* <DEDUP_REMOVED lines=8> */
.L_x_332:
[----:B------:R-:W-:Y:S05]  /*13680*/  BSYNC B1 ;  /* 0x0000000000017941 */ /* 0x000fea0003800000 */
.L_x_331:
        /* <DEDUP_REMOVED lines=15> */
.L_x_334:
[----:B------:R-:W-:Y:S05]  /*13780*/  BSYNC B1 ;  /* 0x0000000000017941 */ /* 0x000fea0003800000 */
.L_x_333:
        /* <DEDUP_REMOVED lines=8> */
.L_x_336:
[----:B------:R-:W-:Y:S05]  /*13810*/  BSYNC B1 ;  /* 0x0000000000017941 */ /* 0x000fea0003800000 */
.L_x_335:
        /* <DEDUP_REMOVED lines=8> */
.L_x_338:
[----:B------:R-:W-:Y:S05]  /*138a0*/  BSYNC B1 ;  /* 0x0000000000017941 */ /* 0x000fea0003800000 */
.L_x_337:
        /* <DEDUP_REMOVED lines=15> */
.L_x_340:
[----:B------:R-:W-:Y:S05]  /*139a0*/  BSYNC B1 ;  /* 0x0000000000017941 */ /* 0x000fea0003800000 */
.L_x_339:
        /* <DEDUP_REMOVED lines=8> */
.L_x_342:
[----:B------:R-:W-:Y:S05]  /*13a30*/  BSYNC B1 ;  /* 0x0000000000017941 */ /* 0x000fea0003800000 */
.L_x_341:
        /* <DEDUP_REMOVED lines=8> */
.L_x_344:
[----:B------:R-:W-:Y:S05]  /*13ac0*/  BSYNC B1 ;  /* 0x0000000000017941 */ /* 0x000fea0003800000 */
.L_x_343:
        /* <DEDUP_REMOVED lines=15> */
.L_x_346:
[----:B------:R-:W-:Y:S05]  /*13bc0*/  BSYNC B1 ;  /* 0x0000000000017941 */ /* 0x000fea0003800000 */
.L_x_345:
        /* <DEDUP_REMOVED lines=8> */
.L_x_348:
[----:B------:R-:W-:Y:S05]  /*13c50*/  BSYNC B1 ;  /* 0x0000000000017941 */ /* 0x000fea0003800000 */
.L_x_347:
        /* <DEDUP_REMOVED lines=8> */
.L_x_350:
[----:B------:R-:W-:Y:S05]  /*13ce0*/  BSYNC B1 ;  /* 0x0000000000017941 */ /* 0x000fea0003800000 */
.L_x_349:
        /* <DEDUP_REMOVED lines=15> */
.L_x_352:
[----:B------:R-:W-:Y:S05]  /*13de0*/  BSYNC B1 ;  /* 0x0000000000017941 */ /* 0x000fea0003800000 */
.L_x_351:
        /* <DEDUP_REMOVED lines=8> */
.L_x_354:
[----:B------:R-:W-:Y:S05]  /*13e70*/  BSYNC B1 ;  /* 0x0000000000017941 */ /* 0x000fea0003800000 */
.L_x_353:
        /* <DEDUP_REMOVED lines=8> */
.L_x_356:
[----:B------:R-:W-:Y:S05]  /*13f00*/  BSYNC B1 ;  /* 0x0000000000017941 */ /* 0x000fea0003800000 */
.L_x_355:
        /* <DEDUP_REMOVED lines=15> */
.L_x_358:
[----:B------:R-:W-:Y:S05]  /*14000*/  BSYNC B1 ;  /* 0x0000000000017941 */ /* 0x000fea0003800000 */
.L_x_357:
        /* <DEDUP_REMOVED lines=8> */
.L_x_360:
[----:B------:R-:W-:Y:S05]  /*14090*/  BSYNC B1 ;  /* 0x0000000000017941 */ /* 0x000fea0003800000 */
.L_x_359:
        /* <DEDUP_REMOVED lines=8> */
.L_x_362:
[----:B------:R-:W-:Y:S05]  /*14120*/  BSYNC B1 ;  /* 0x0000000000017941 */ /* 0x000fea0003800000 */
.L_x_361:
        /* <DEDUP_REMOVED lines=15> */
.L_x_364:
[----:B------:R-:W-:Y:S05]  /*14220*/  BSYNC B1 ;  /* 0x0000000000017941 */ /* 0x000fea0003800000 */
.L_x_363:
        /* <DEDUP_REMOVED lines=8> */
.L_x_366:
[----:B------:R-:W-:Y:S05]  /*142b0*/  BSYNC B1 ;  /* 0x0000000000017941 */ /* 0x000fea0003800000 */
.L_x_365:
        /* <DEDUP_REMOVED lines=8> */
.L_x_368:
[----:B------:R-:W-:Y:S05]  /*14340*/  BSYNC B1 ;  /* 0x0000000000017941 */ /* 0x000fea0003800000 */
.L_x_367:
        /* <DEDUP_REMOVED lines=15> */
.L_x_370:
[----:B------:R-:W-:Y:S05]  /*14440*/  BSYNC B1 ;  /* 0x0000000000017941 */ /* 0x000fea0003800000 */
.L_x_369:
        /* <DEDUP_REMOVED lines=8> */
.L_x_372:
[----:B------:R-:W-:Y:S05]  /*144d0*/  BSYNC B1 ;  /* 0x0000000000017941 */ /* 0x000fea0003800000 */
.L_x_371:
        /* <DEDUP_REMOVED lines=8> */
.L_x_374:
[----:B------:R-:W-:Y:S05]  /*14560*/  BSYNC B1 ;  /* 0x0000000000017941 */ /* 0x000fea0003800000 */
.L_x_373:
        /* <DEDUP_REMOVED lines=15> */
.L_x_376:
[----:B------:R-:W-:Y:S05]  /*14660*/  BSYNC B1 ;  /* 0x0000000000017941 */ /* 0x000fea0003800000 */
.L_x_375:
        /* <DEDUP_REMOVED lines=8> */
.L_x_378:
[----:B------:R-:W-:Y:S05]  /*146f0*/  BSYNC B1 ;  /* 0x0000000000017941 */ /* 0x000fea0003800000 */
.L_x_377:
        /* <DEDUP_REMOVED lines=8> */
.L_x_380:
[----:B------:R-:W-:Y:S05]  /*14780*/  BSYNC B1 ;  /* 0x0000000000017941 */ /* 0x000fea0003800000 */
.L_x_379:
        /* <DEDUP_REMOVED lines=15> */
.L_x_382:
[----:B------:R-:W-:Y:S05]  /*14880*/  BSYNC B1 ;  /* 0x0000000000017941 */ /* 0x000fea0003800000 */
.L_x_381:
        /* <DEDUP_REMOVED lines=8> */
.L_x_384:
[----:B------:R-:W-:Y:S05]  /*14910*/  BSYNC B1 ;  /* 0x0000000000017941 */ /* 0x000fea0003800000 */
.L_x_383:
        /* <DEDUP_REMOVED lines=8> */
.L_x_386:
[----:B------:R-:W-:Y:S05]  /*149a0*/  BSYNC B1 ;  /* 0x0000000000017941 */ /* 0x000fea0003800000 */
.L_x_385:
        /* <DEDUP_REMOVED lines=15> */
.L_x_388:
[----:B------:R-:W-:Y:S05]  /*14aa0*/  BSYNC B1 ;  /* 0x0000000000017941 */ /* 0x000fea0003800000 */
.L_x_387:
        /* <DEDUP_REMOVED lines=8> */
.L_x_390:
[----:B------:R-:W-:Y:S05]  /*14b30*/  BSYNC B1 ;  /* 0x0000000000017941 */ /* 0x000fea0003800000 */
.L_x_389:
        /* <DEDUP_REMOVED lines=8> */
.L_x_392:
[----:B------:R-:W-:Y:S05]  /*14bc0*/  BSYNC B1 ;  /* 0x0000000000017941 */ /* 0x000fea0003800000 */
.L_x_391:
        /* <DEDUP_REMOVED lines=15> */
.L_x_394:
[----:B------:R-:W-:Y:S05]  /*14cc0*/  BSYNC B1 ;  /* 0x0000000000017941 */ /* 0x000fea0003800000 */
.L_x_393:
        /* <DEDUP_REMOVED lines=8> */
.L_x_396:
[----:B------:R-:W-:Y:S05]  /*14d50*/  BSYNC B1 ;  /* 0x0000000000017941 */ /* 0x000fea0003800000 */
.L_x_395:
        /* <DEDUP_REMOVED lines=8> */
.L_x_398:
[----:B------:R-:W-:Y:S05]  /*14de0*/  BSYNC B1 ;  /* 0x0000000000017941 */ /* 0x000fea0003800000 */
.L_x_397:
        /* <DEDUP_REMOVED lines=15> */
.L_x_400:
[----:B------:R-:W-:Y:S05]  /*14ee0*/  BSYNC B1 ;  /* 0x0000000000017941 */ /* 0x000fea0003800000 */
.L_x_399:
        /* <DEDUP_REMOVED lines=8> */
.L_x_402:
[----:B------:R-:W-:Y:S05]  /*14f70*/  BSYNC B1 ;  /* 0x0000000000017941 */ /* 0x000fea0003800000 */
.L_x_401:
[----:B0----5:R-:W-:Y:S01]  /*14f80*/  FMUL R7, R12, UR22 ;  /* 0x000000160c077c20 */ /* 0x021fe20008400000 */
[----:B------:R-:W-:Y:S01]  /*14f90*/  ISETP.GT.AND P1, PT, R0, 0xf9, P1 ;  /* 0x000000f90000780c */ /* 0x000fe20000f24270 */
[----:B------:R-:W-:Y:S02]  /*14fa0*/  BSSY B1, `(.L_x_403) ;  /* 0x0000005000017945 */ /* 0x000fe40003800000 */
[----:B------:R-:W-:-:S05]  /*14fb0*/  FFMA R7, R150, UR23, R7 ;  /* 0x0000001796077c23 */ /* 0x000fca0008000007 */
[----:B------:R0:W-:Y:S05]  /*14fc0*/  @P3 STG.E desc[UR18][R4.64+0x220], R7 ;  /* 0x0002200704003986 */ /* 0x0001ea000c101912 */
[----:B------:R-:W-:Y:S05]  /*14fd0*/  @!P1 BRA `(.L_x_404) ;  /* 0x0000000000049947 */ /* 0x000fea0003800000 */
[----:B------:R0:W5:Y:S02]  /*14fe0*/  LDG.E.LTC128B R12, desc[UR18][R2.64+0x220] ;  /* 0x00022012020c7981 */ /* 0x000164000c1e1920 */
.L_x_404:
[----:B------:R-:W-:Y:S05]  /*14ff0*/  BSYNC B1 ;  /* 0x0000000000017941 */ /* 0x000fea0003800000 */
.L_x_403:
[----:B-----5:R-:W-:-:S04]  /*15000*/  FMUL R12, R12, UR22 ;  /* 0x000000160c0c7c20 */ /* 0x020fc80008400000 */
[----:B------:R-:W-:Y:S01]  /*15010*/  FFMA R151, R151, UR23, R12 ;  /* 0x0000001797977c23 */ /* 0x000fe2000800000c */
[----:B------:R-:W-:Y:S06]  /*15020*/  @!P1 BRA `(.L_x_405) ;  /* 0x0000004c00649947 */ /* 0x000fec0003800000 */
[----:B------:R0:W-:Y:S01]  /*15030*/  STG.E desc[UR18][R8.64+0x220], R151 ;  /* 0x0002209708007986 */ /* 0x0001e2000c101912 */
[----:B------:R-:W-:Y:S05]  /*15040*/  BRA `(.L_x_405) ;  /* 0x0000004c005c7947 */ /* 0x000fea0003800000 */
.L_x_22:
[----:B------:R-:W2:Y:S01]  /*15050*/  LDL.LU R2, [R1] ;  /* 0x0000000001027983 */ /* 0x000ea20000300800 */
[----:B------:R-:W-:-:S03]  /*15060*/  ULDC.64 UR8, c[0x0][0x6c0] ;  /* 0x0001b00000087ab9 */ /* 0x000fc60000000a00 */
[----:B------:R-:W3:Y:S04]  /*15070*/  LDL.LU R6, [R1+0x4] ;  /* 0x0000040001067983 */ /* 0x000ee80000300800 */
[----:B------:R-:W4:Y:S04]  /*15080*/  LDL.LU R7, [R1+0x8] ;  /* 0x0000080001077983 */ /* 0x000f280000300800 */
[----:B------:R-:W5:Y:S04]  /*15090*/  LDL.LU R8, [R1+0xc] ;  /* 0x00000c0001087983 */ /* 0x000f680000300800 */
        /* <DEDUP_REMOVED lines=90> */
[----:B------:R-:W5:Y:S01]  /*15640*/  LDL.LU R154, [R1+0x208] ;  /* 0x00020800019a7983 */ /* 0x000f620000300800 */
[----:B------:R-:W-:Y:S01]  /*15650*/  LEA R4, P2, R12, UR8, 0x2 ;  /* 0x000000080c047c11 */ /* 0x000fe2000f8410ff */
[----:B--2---:R-:W-:Y:S01]  /*15660*/  FMUL R2, R2, UR23 ;  /* 0x0000001702027c20 */ /* 0x004fe20008400000 */
[----:B---3--:R-:W-:Y:S01]  /*15670*/  FMUL R6, R6, UR23 ;  /* 0x0000001706067c20 */ /* 0x008fe20008400000 */
[----:B------:R-:W2:Y:S01]  /*15680*/  LDL.LU R152, [R1+0x1f4] ;  /* 0x0001f40001987983 */ /* 0x000ea20000300800 */
[----:B------:R-:W-:-:S02]  /*15690*/  LEA.HI.X R5, R12, UR9, R18, 0x2, P2 ;  /* 0x000000090c057c11 */ /* 0x000fc400090f1412 */
[----:B------:R-:W-:Y:S01]  /*156a0*/  ISETP.GT.AND P2, PT, R0, 0x1, P0 ;  /* 0x000000010000780c */ /* 0x000fe20000744270 */
[----:B------:R-:W-:Y:S01]  /*156b0*/  USHF.L.U64.HI UR8, UR28, 0x2, UR29 ;  /* 0x000000021c087899 */ /* 0x000fe2000801021d */
[----:B----4-:R-:W-:Y:S01]  /*156c0*/  FMUL R7, R7, UR23 ;  /* 0x0000001707077c20 */ /* 0x010fe20008400000 */
[----:B------:R0:W-:Y:S04]  /*156d0*/  @P1 STG.E desc[UR18][R4.64], R2 ;  /* 0x0000000204001986 */ /* 0x0001e8000c101912 */
[----:B------:R-:W3:Y:S04]  /*156e0*/  LDL.LU R22, [R1+0x1f8] ;  /* 0x0001f80001167983 */ /* 0x000ee80000300800 */
[----:B------:R-:W4:Y:S01]  /*156f0*/  LDL.LU R20, [R1+0x1fc] ;  /* 0x0001fc0001147983 */ /* 0x000f220000300800 */
[----:B0-----:R-:W-:-:S03]  /*15700*/  IMAD.U32 R2, RZ, RZ, UR28 ;  /* 0x0000001cff027e24 */ /* 0x001fc6000f8e00ff */
[----:B------:R-:W2:Y:S02]  /*15710*/  LDL.LU R12, [R1+0x68] ;  /* 0x00006800010c7983 */ /* 0x000ea40000300800 */
[----:B------:R-:W-:Y:S02]  /*15720*/  LEA R2, P1, R2, R4, 0x2 ;  /* 0x0000000402027211 */ /* 0x000fe400078210ff */
[----:B------:R-:W3:Y:S02]  /*15730*/  LDL.LU R13, [R1+0x7c] ;  /* 0x00007c00010d7983 */ /* 0x000ee40000300800 */
[----:B------:R-:W-:Y:S02]  /*15740*/  IADD3.X R3, R5, UR8, RZ, P1, !PT ;  /* 0x0000000805037c10 */ /* 0x000fe40008ffe4ff */
[----:B------:R-:W4:Y:S04]  /*15750*/  LDL.LU R18, [R1+0xa4] ;  /* 0x0000a40001127983 */ /* 0x000f280000300800 */
[----:B------:R5:W-:Y:S01]  /*15760*/  @P2 STG.E desc[UR18][R2.64], R6 ;  /* 0x0000000602002986 */ /* 0x000be2000c101912 */
[----:B------:R-:W-:Y:S01]  /*15770*/  UIMAD UR8, UR29, 0x1c, URZ ;  /* 0x0000001c1d0878a4 */ /* 0x000fe2000f8e023f */
[----:B-----5:R-:W-:Y:S01]  /*15780*/  FMUL R6, R8, UR23 ;  /* 0x0000001708067c20 */ /* 0x020fe20008400000 */
[----:B------:R-:W-:-:S04]  /*15790*/  ISETP.GT.AND P2, PT, R154, 0x8, PT ;  /* 0x000000089a00780c */ /* 0x000fc80003f44270 */
[C---:B------:R-:W-:Y:S02]  /*157a0*/  ISETP.GT.AND P1, PT, R0.reuse, RZ, P2 ;  /* 0x000000ff0000720c */ /* 0x040fe40001724270 */
[----:B------:R-:W-:-:S11]  /*157b0*/  ISETP.GT.AND P3, PT, R0, 0x1, P2 ;  /* 0x000000010000780c */ /* 0x000fd60001764270 */
[----:B------:R0:W-:Y:S04]  /*157c0*/  @P1 STG.E desc[UR18][R4.64+0x20], R7 ;  /* 0x0000200704001986 */ /* 0x0001e8000c101912 */
[----:B0-----:R-:W5:Y:S01]  /*157d0*/  LDL.LU R7, [R1+0x10] ;  /* 0x0000100001077983 */ /* 0x001f620000300800 */
[----:B------:R-:W-:Y:S01]  /*157e0*/  MOV R8, UR28 ;  /* 0x0000001c00087c02 */ /* 0x000fe20008000f00 */
[----:B------:R-:W-:Y:S01]  /*157f0*/  USHF.L.U32 UR9, UR28, 0x5, URZ ;  /* 0x000000051c097899 */ /* 0x000fe2000800063f */
[C---:B------:R-:W-:Y:S01]  /*15800*/  ISETP.GT.AND P1, PT, R0.reuse, 0x8, P0 ;  /* 0x000000080000780c */ /* 0x040fe20000724270 */
[----:B------:R5:W-:Y:S01]  /*15810*/  @P3 STG.E desc[UR18][R2.64+0x20], R6 ;  /* 0x0000200602003986 */ /* 0x000be2000c101912 */
[----:B------:R-:W-:Y:S01]  /*15820*/  ISETP.GT.AND P3, PT, R0, 0x9, P0 ;  /* 0x000000090000780c */ /* 0x000fe20000764270 */
[----:B------:R-:W-:Y:S01]  /*15830*/  IMAD.WIDE.U32 R8, R8, 0x1c, R2 ;  /* 0x0000001c08087825 */ /* 0x000fe200078e0002 */
[----:B------:R-:W-:-:S03]  /*15840*/  USHF.L.U64.HI UR29, UR28, 0x5, UR29 ;  /* 0x000000051c1d7899 */ /* 0x000fc6000801021d */
[----:B------:R-:W-:Y:S01]  /*15850*/  FMUL R10, R10, UR23 ;  /* 0x000000170a0a7c20 */ /* 0x000fe20008400000 */
[----:B------:R-:W-:Y:S02]  /*15860*/  VIADD R9, R9, UR8 ;  /* 0x0000000809097c36 */ /* 0x000fe40008000000 */
[----:B-----5:R-:W-:-:S05]  /*15870*/  FMUL R6, R7, UR23 ;  /* 0x0000001707067c20 */ /* 0x020fca0008400000 */
[----:B------:R0:W-:Y:S02]  /*15880*/  @P1 STG.E desc[UR18][R8.64], R6 ;  /* 0x0000000608001986 */ /* 0x0001e4000c101912 */
[----:B0-----:R-:W-:-:S04]  /*15890*/  IADD3 R6, P1, R2, UR9, RZ ;  /* 0x0000000902067c10 */ /* 0x001fc8000ff3e0ff */
[----:B------:R-:W-:-:S05]  /*158a0*/  IADD3.X R7, R3, UR29, RZ, P1, !PT ;  /* 0x0000001d03077c10 */ /* 0x000fca0008ffe4ff */
[----:B------:R0:W-:Y:S04]  /*158b0*/  @P3 STG.E desc[UR18][R6.64], R10 ;  /* 0x0000000a06003986 */ /* 0x0001e8000c101912 */
[----:B0-----:R-:W5:Y:S01]  /*158c0*/  LDL.LU R10, [R1+0x18] ;  /* 0x00001800010a7983 */ /* 0x001f620000300800 */
[----:B------:R-:W-:Y:S01]  /*158d0*/  ISETP.GT.AND P1, PT, R0, 0x8, P2 ;  /* 0x000000080000780c */ /* 0x000fe20001724270 */
[----:B-----5:R-:W-:-:S12]  /*158e0*/  FMUL R10, R10, UR23 ;  /* 0x000000170a0a7c20 */ /* 0x020fd80008400000 */
[----:B------:R0:W-:Y:S04]  /*158f0*/  @P1 STG.E desc[UR18][R8.64+0x20], R10 ;  /* 0x0000200a08001986 */ /* 0x0001e8000c101912 */
[----:B0-----:R-:W5:Y:S04]  /*15900*/  LDL.LU R9, [R1+0x1c] ;  /* 0x00001c0001097983 */ /* 0x001f680000300800 */
[----:B------:R-:W2:Y:S01]  /*15910*/  LDL.LU R10, [R1+0x20] ;  /* 0x00002000010a7983 */ /* 0x000ea20000300800 */
[----:B------:R-:W-:Y:S01]  /*15920*/  ISETP.GT.AND P1, PT, R0, 0x9, P2 ;  /* 0x000000090000780c */ /* 0x000fe20001724270 */
[----:B-----5:R-:W-:Y:S01]  /*15930*/  FMUL R8, R9, UR23 ;  /* 0x0000001709087c20 */ /* 0x020fe20008400000 */
[----:B--2---:R-:W-:-:S11]  /*15940*/  FMUL R10, R10, UR23 ;  /* 0x000000170a0a7c20 */ /* 0x004fd60008400000 */
[----:B------:R0:W-:Y:S01]  /*15950*/  @P1 STG.E desc[UR18][R6.64+0x20], R8 ;  /* 0x0000200806001986 */ /* 0x0001e2000c101912 */
[----:B------:R-:W-:Y:S01]  /*15960*/  ISETP.GT.AND P1, PT, R0, 0x10, P0 ;  /* 0x000000100000780c */ /* 0x000fe20000724270 */
[----:B0-----:R-:W-:-:S04]  /*15970*/  IMAD.U32 R8, RZ, RZ, UR28 ;  /* 0x0000001cff087e24 */ /* 0x001fc8000f8e00ff */
[----:B------:R-:W-:-:S05]  /*15980*/  IMAD.WIDE.U32 R8, R8, 0x1c, R6 ;  /* 0x0000001c08087825 */ /* 0x000fca00078e0006 */
[----:B------:R-:W-:-:S05]  /*15990*/  IADD3 R9, R9, UR8, RZ ;  /* 0x0000000809097c10 */ /* 0x000fca000fffe0ff */
[----:B------:R0:W-:Y:S04]  /*159a0*/  @P1 STG.E desc[UR18][R8.64], R10 ;  /* 0x0000000a08001986 */ /* 0x0001e8000c101912 */
[----:B0-----:R-:W2:Y:S01]  /*159b0*/  LDL.LU R10, [R1+0x28] ;  /* 0x00002800010a7983 */ /* 0x001ea20000300800 */
[C---:B------:R-:W-:Y:S01]  /*159c0*/  ISETP.GT.AND P6, PT, R0.reuse, 0x11, P0 ;  /* 0x000000110000780c */ /* 0x040fe200007c4270 */
[----:B------:R-:W-:Y:S01]  /*159d0*/  FMUL R11, R11, UR23 ;  /* 0x000000170b0b7c20 */ /* 0x000fe20008400000 */
[----:B------:R-:W-:Y:S02]  /*159e0*/  ISETP.GT.AND P1, PT, R0, 0x10, P2 ;  /* 0x000000100000780c */ /* 0x000fe40001724270 */
[----:B------:R-:W-:Y:S02]  /*159f0*/  IADD3 R6, P5, R6, UR9, RZ ;  /* 0x0000000906067c10 */ /* 0x000fe4000ffbe0ff */
[----:B------:R-:W-:-:S02]  /*15a00*/  ISETP.GT.AND P3, PT, R0, 0x11, P2 ;  /* 0x000000110000780c */ /* 0x000fc40001764270 */
[----:B------:R-:W-:-:S05]  /*15a10*/  IADD3.X R7, R7, UR29, RZ, P5, !PT ;  /* 0x0000001d07077c10 */ /* 0x000fca000affe4ff */
[----:B------:R0:W-:Y:S04]  /*15a20*/  @P6 STG.E desc[UR18][R6.64], R11 ;  /* 0x0000000b06006986 */ /* 0x0001e8000c101912 */
[----:B0-----:R-:W5:Y:S01]  /*15a30*/  LDL.LU R11, [R1+0x34] ;  /* 0x00003400010b7983 */ /* 0x001f620000300800 */
[----:B--2---:R-:W-:-:S05]  /*15a40*/  FMUL R10, R10, UR23 ;  /* 0x000000170a0a7c20 */ /* 0x004fca0008400000 */
[----:B------:R0:W-:Y:S04]  /*15a50*/  @P1 STG.E desc[UR18][R8.64+0x20], R10 ;  /* 0x0000200a08001986 */ /* 0x0001e8000c101912 */
[----:B0-----:R-:W2:Y:S04]  /*15a60*/  LDL.LU R9, [R1+0x2c] ;  /* 0x00002c0001097983 */ /* 0x001ea80000300800 */
[----:B------:R-:W3:Y:S01]  /*15a70*/  LDL.LU R10, [R1+0x30] ;  /* 0x00003000010a7983 */ /* 0x000ee20000300800 */
[----:B------:R-:W-:Y:S01]  /*15a80*/  ISETP.GT.AND P1, PT, R0, 0x18, P0 ;  /* 0x000000180000780c */ /* 0x000fe20000724270 */
[----:B--2---:R-:W-:-:S05]  /*15a90*/  FMUL R8, R9, UR23 ;  /* 0x0000001709087c20 */ /* 0x004fca0008400000 */
[----:B------:R0:W-:Y:S01]  /*15aa0*/  @P3 STG.E desc[UR18][R6.64+0x20], R8 ;  /* 0x0000200806003986 */ /* 0x0001e2000c101912 */
[----:B---3--:R-:W-:Y:S01]  /*15ab0*/  FMUL R10, R10, UR23 ;  /* 0x000000170a0a7c20 */ /* 0x008fe20008400000 */
[----:B0-----:R-:W-:-:S04]  /*15ac0*/  IMAD.U32 R8, RZ, RZ, UR28 ;  /* 0x0000001cff087e24 */ /* 0x001fc8000f8e00ff */
[----:B------:R-:W-:-:S04]  /*15ad0*/  IMAD.WIDE.U32 R8, R8, 0x1c, R6 ;  /* 0x0000001c08087825 */ /* 0x000fc800078e0006 */
[----:B------:R-:W-:-:S05]  /*15ae0*/  VIADD R9, R9, UR8 ;  /* 0x0000000809097c36 */ /* 0x000fca0008000000 */
[----:B------:R0:W-:Y:S04]  /*15af0*/  @P1 STG.E desc[UR18][R8.64], R10 ;  /* 0x0000000a08001986 */ /* 0x0001e8000c101912 */
[----:B0-----:R-:W2:Y:S01]  /*15b00*/  LDL.LU R10, [R1+0x38] ;  /* 0x00003800010a7983 */ /* 0x001ea20000300800 */
[C---:B------:R-:W-:Y:S02]  /*15b10*/  ISETP.GT.AND P6, PT, R0.reuse, 0x19, P0 ;  /* 0x000000190000780c */ /* 0x040fe400007c4270 */
[----:B------:R-:W-:Y:S02]  /*15b20*/  ISETP.GT.AND P1, PT, R0, 0x18, P2 ;  /* 0x000000180000780c */ /* 0x000fe40001724270 */
[----:B------:R-:W-:Y:S01]  /*15b30*/  IADD3 R6, P5, R6, UR9, RZ ;  /* 0x0000000906067c10 */ /* 0x000fe2000ffbe0ff */
[----:B-----5:R-:W-:-:S03]  /*15b40*/  FMUL R11, R11, UR23 ;  /* 0x000000170b0b7c20 */ /* 0x020fc60008400000 */
[----:B------:R-:W-:-:S05]  /*15b50*/  IADD3.X R7, R7, UR29, RZ, P5, !PT ;  /* 0x0000001d07077c10 */ /* 0x000fca000affe4ff */
[----:B------:R0:W-:Y:S04]  /*15b60*/  @P6 STG.E desc[UR18][R6.64], R11 ;  /* 0x0000000b06006986 */ /* 0x0001e8000c101912 */
[----:B0-----:R-:W3:Y:S01]  /*15b70*/  LDL.LU R11, [R1+0x44] ;  /* 0x00004400010b7983 */ /* 0x001ee20000300800 */
[----:B--2---:R-:W-:-:S05]  /*15b80*/  FMUL R10, R10, UR23 ;  /* 0x000000170a0a7c20 */ /* 0x004fca0008400000 */
[----:B------:R0:W-:Y:S04]  /*15b90*/  @P1 STG.E desc[UR18][R8.64+0x20], R10 ;  /* 0x0000200a08001986 */ /* 0x0001e8000c101912 */
[----:B0-----:R-:W2:Y:S04]  /*15ba0*/  LDL.LU R9, [R1+0x3c] ;  /* 0x00003c0001097983 */ /* 0x001ea80000300800 */
[----:B------:R-:W5:Y:S01]  /*15bb0*/  LDL.LU R10, [R1+0x40] ;  /* 0x00004000010a7983 */ /* 0x000f620000300800 */
[C---:B------:R-:W-:Y:S02]  /*15bc0*/  ISETP.GT.AND P3, PT, R0.reuse, 0x19, P2 ;  /* 0x000000190000780c */ /* 0x040fe40001764270 */
[----:B------:R-:W-:Y:S01]  /*15bd0*/  ISETP.GT.AND P1, PT, R0, 0x20, P0 ;  /* 0x000000200000780c */ /* 0x000fe20000724270 */
[----:B--2---:R-:W-:-:S10]  /*15be0*/  FMUL R8, R9, UR23 ;  /* 0x0000001709087c20 */ /* 0x004fd40008400000 */
[----:B------:R0:W-:Y:S01]  /*15bf0*/  @P3 STG.E desc[UR18][R6.64+0x20], R8 ;  /* 0x0000200806003986 */ /* 0x0001e2000c101912 */
[----:B-----5:R-:W-:Y:S01]  /*15c00*/  FMUL R10, R10, UR23 ;  /* 0x000000170a0a7c20 */ /* 0x020fe20008400000 */
[----:B0-----:R-:W-:-:S05]  /*15c10*/  MOV R8, UR28 ;  /* 0x0000001c00087c02 */ /* 0x001fca0008000f00 */
[----:B------:R-:W-:-:S04]  /*15c20*/  IMAD.WIDE.U32 R8, R8, 0x1c, R6 ;  /* 0x0000001c08087825 */ /* 0x000fc800078e0006 */
[----:B------:R-:W-:-:S05]  /*15c30*/  VIADD R9, R9, UR8 ;  /* 0x0000000809097c36 */ /* 0x000fca0008000000 */
[----:B------:R0:W-:Y:S04]  /*15c40*/  @P1 STG.E desc[UR18][R8.64], R10 ;  /* 0x0000000a08001986 */ /* 0x0001e8000c101912 */
[----:B0-----:R-:W2:Y:S01]  /*15c50*/  LDL.LU R10, [R1+0x48] ;  /* 0x00004800010a7983 */ /* 0x001ea20000300800 */
[C---:B------:R-:W-:Y:S02]  /*15c60*/  ISETP.GT.AND P6, PT, R0.reuse, 0x21, P0 ;  /* 0x000000210000780c */ /* 0x040fe400007c4270 */
[----:B------:R-:W-:Y:S02]  /*15c70*/  ISETP.GT.AND P1, PT, R0, 0x20, P2 ;  /* 0x000000200000780c */ /* 0x000fe40001724270 */
[----:B------:R-:W-:Y:S01]  /*15c80*/  IADD3 R6, P5, R6, UR9, RZ ;  /* 0x0000000906067c10 */ /* 0x000fe2000ffbe0ff */
[----:B---3--:R-:W-:-:S03]  /*15c90*/  FMUL R11, R11, UR23 ;  /* 0x000000170b0b7c20 */ /* 0x008fc60008400000 */
        /* <DEDUP_REMOVED lines=12> */
[----:B0-----:R-:W-:-:S04]  /*15d60*/  IMAD.U32 R8, RZ, RZ, UR28 ;  /* 0x0000001cff087e24 */ /* 0x001fc8000f8e00ff */
[----:B------:R-:W-:-:S05]  /*15d70*/  IMAD.WIDE.U32 R8, R8, 0x1c, R6 ;  /* 0x0000001c08087825 */ /* 0x000fca00078e0006 */
[----:B------:R-:W-:-:S05]  /*15d80*/  IADD3 R9, R9, UR8, RZ ;  /* 0x0000000809097c10 */ /* 0x000fca000fffe0ff */
        /* <DEDUP_REMOVED lines=14> */
[----:B------:R-:W-:-:S02]  /*15e70*/  ISETP.GT.AND P5, PT, R0, 0x30, P0 ;  /* 0x000000300000780c */ /* 0x000fc400007a4270 */
[C---:B------:R-:W-:Y:S01]  /*15e80*/  ISETP.GT.AND P6, PT, R0.reuse, 0x31, P0 ;  /* 0x000000310000780c */ /* 0x040fe200007c4270 */
[----:B---3--:R-:W-:Y:S01]  /*15e90*/  FMUL R11, R11, UR23 ;  /* 0x000000170b0b7c20 */ /* 0x008fe20008400000 */
[----:B------:R-:W-:Y:S01]  /*15ea0*/  ISETP.GT.AND P1, PT, R0, 0x30, P2 ;  /* 0x000000300000780c */ /* 0x000fe20001724270 */
[----:B------:R-:W-:Y:S01]  /*15eb0*/  FMUL R12, R12, UR23 ;  /* 0x000000170c0c7c20 */ /* 0x000fe20008400000 */
[----:B--2---:R-:W-:Y:S01]  /*15ec0*/  FMUL R8, R9, UR23 ;  /* 0x0000001709087c20 */ /* 0x004fe20008400000 */
[----:B------:R-:W-:-:S04]  /*15ed0*/  IMAD.U32 R9, RZ, RZ, UR28 ;  /* 0x0000001cff097e24 */ /* 0x000fc8000f8e00ff */
[----:B------:R0:W-:Y:S01]  /*15ee0*/  @P3 STG.E desc[UR18][R6.64+0x20], R8 ;  /* 0x0000200806003986 */ /* 0x0001e2000c101912 */
[----:B-----5:R-:W-:Y:S01]  /*15ef0*/  FMUL R10, R10, UR23 ;  /* 0x000000170a0a7c20 */ /* 0x020fe20008400000 */
[----:B0-----:R-:W-:Y:S01]  /*15f00*/  IMAD.WIDE.U32 R8, R9, 0x1c, R6 ;  /* 0x0000001c09087825 */ /* 0x001fe200078e0006 */
[----:B------:R-:W-:-:S03]  /*15f10*/  IADD3 R6, P3, R6, UR9, RZ ;  /* 0x0000000906067c10 */ /* 0x000fc6000ff7e0ff */
[----:B------:R-:W-:Y:S01]  /*15f20*/  VIADD R9, R9, UR8 ;  /* 0x0000000809097c36 */ /* 0x000fe20008000000 */
[----:B------:R-:W-:-:S04]  /*15f30*/  IADD3.X R7, R7, UR29, RZ, P3, !PT ;  /* 0x0000001d07077c10 */ /* 0x000fc80009ffe4ff */
[----:B------:R0:W-:Y:S04]  /*15f40*/  @P5 STG.E desc[UR18][R8.64], R11 ;  /* 0x0000000b08005986 */ /* 0x0001e8000c101912 */
[----:B------:R2:W-:Y:S01]  /*15f50*/  @P6 STG.E desc[UR18][R6.64], R10 ;  /* 0x0000000a06006986 */ /* 0x0005e2000c101912 */
[----:B0-----:R-:W-:-:S03]  /*15f60*/  MOV R11, UR28 ;  /* 0x0000001c000b7c02 */ /* 0x001fc60008000f00 */
[----:B------:R0:W-:Y:S02]  /*15f70*/  @P1 STG.E desc[UR18][R8.64+0x20], R12 ;  /* 0x0000200c08001986 */ /* 0x0001e4000c101912 */
[----:B--2---:R-:W-:Y:S02]  /*15f80*/  IMAD.WIDE.U32 R10, R11, 0x1c, R6 ;  /* 0x0000001c0b0a7825 */ /* 0x004fe400078e0006 */
[----:B0-----:R-:W2:Y:S02]  /*15f90*/  LDL.LU R12, [R1+0x78] ;  /* 0x00007800010c7983 */ /* 0x001ea40000300800 */
[----:B------:R-:W-:Y:S02]  /*15fa0*/  VIADD R9, R11, UR8 ;  /* 0x000000080b097c36 */ /* 0x000fe40008000000 */
[----:B------:R-:W3:Y:S01]  /*15fb0*/  LDL.LU R11, [R1+0x6c] ;  /* 0x00006c00010b7983 */ /* 0x000ee20000300800 */
[----:B------:R-:W-:-:S03]  /*15fc0*/  IMAD.MOV.U32 R8, RZ, RZ, R10 ;  /* 0x000000ffff087224 */ /* 0x000fc600078e000a */
[----:B------:R-:W5:Y:S01]  /*15fd0*/  LDL.LU R10, [R1+0x70] ;  /* 0x00007000010a7983 */ /* 0x000f620000300800 */
[C---:B------:R-:W-:Y:S02]  /*15fe0*/  ISETP.GT.AND P3, PT, R0.reuse, 0x31, P2 ;  /* 0x000000310000780c */ /* 0x040fe40001764270 */
[C---:B------:R-:W-:Y:S02]  /*15ff0*/  ISETP.GT.AND P6, PT, R0.reuse, 0x38, P0 ;  /* 0x000000380000780c */ /* 0x040fe400007c4270 */
[----:B------:R-:W-:Y:S01]  /*16000*/  ISETP.GT.AND P1, PT, R0, 0x39, P0 ;  /* 0x000000390000780c */ /* 0x000fe20000724270 */
[----:B------:R-:W-:Y:S01]  /*16010*/  FMUL R14, R14, UR23 ;  /* 0x000000170e0e7c20 */ /* 0x000fe20008400000 */
[----:B---3--:R-:W-:-:S07]  /*16020*/  FMUL R11, R11, UR23 ;  /* 0x000000170b0b7c20 */ /* 0x008fce0008400000 */
[----:B------:R0:W-:Y:S01]  /*16030*/  @P3 STG.E desc[UR18][R6.64+0x20], R11 ;  /* 0x0000200b06003986 */ /* 0x0001e2000c101912 */
[----:B------:R-:W-:Y:S01]  /*16040*/  ISETP.GT.AND P3, PT, R0, 0x38, P2 ;  /* 0x000000380000780c */ /* 0x000fe20001764270 */
[----:B-----5:R-:W-:Y:S01]  /*16050*/  FMUL R10, R10, UR23 ;  /* 0x000000170a0a7c20 */ /* 0x020fe20008400000 */
[----:B--2---:R-:W-:Y:S01]  /*16060*/  FMUL R12, R12, UR23 ;  /* 0x000000170c0c7c20 */ /* 0x004fe20008400000 */
[----:B0-----:R-:W-:-:S04]  /*16070*/  IADD3 R6, P5, R6, UR9, RZ ;  /* 0x0000000906067c10 */ /* 0x001fc8000ffbe0ff */
[----:B------:R-:W-:Y:S01]  /*16080*/  IADD3.X R7, R7, UR29, RZ, P5, !PT ;  /* 0x0000001d07077c10 */ /* 0x000fe2000affe4ff */
[----:B------:R-:W-:Y:S04]  /*16090*/  @P6 STG.E desc[UR18][R8.64], R10 ;  /* 0x0000000a08006986 */ /* 0x000fe8000c101912 */
[----:B------:R-:W-:Y:S04]  /*160a0*/  @P1 STG.E desc[UR18][R6.64], R14 ;  /* 0x0000000e06001986 */ /* 0x000fe8000c101912 */
[----:B------:R0:W-:Y:S04]  /*160b0*/  @P3 STG.E desc[UR18][R8.64+0x20], R12 ;  /* 0x0000200c08003986 */ /* 0x0001e8000c101912 */
[----:B0-----:R-:W2:Y:S04]  /*160c0*/  LDL.LU R8, [R1+0x80] ;  /* 0x0000800001087983 */ /* 0x001ea80000300800 */
[----:B------:R-:W3:Y:S04]  /*160d0*/  LDL.LU R12, [R1+0x84] ;  /* 0x00008400010c7983 */ /* 0x000ee80000300800 */
[----:B------:R-:W5:Y:S01]  /*160e0*/  LDL.LU R9, [R1+0x88] ;  /* 0x0000880001097983 */ /* 0x000f620000300800 */
[----:B------:R-:W-:Y:S01]  /*160f0*/  ISETP.GT.AND P6, PT, R0, 0x39, P2 ;  /* 0x000000390000780c */ /* 0x000fe200017c4270 */
[----:B------:R-:W-:Y:S01]  /*16100*/  FMUL R13, R13, UR23 ;  /* 0x000000170d0d7c20 */ /* 0x000fe20008400000 */
[----:B------:R-:W-:-:S02]  /*16110*/  MOV R10, UR28 ;  /* 0x0000001c000a7c02 */ /* 0x000fc40008000f00 */
[C---:B------:R-:W-:Y:S02]  /*16120*/  ISETP.GT.AND P5, PT, R0.reuse, 0x40, P0 ;  /* 0x000000400000780c */ /* 0x040fe400007a4270 */
[----:B------:R-:W-:Y:S01]  /*16130*/  ISETP.GT.AND P3, PT, R0, 0x41, P0 ;  /* 0x000000410000780c */ /* 0x000fe20000764270 */
[----:B------:R-:W-:-:S06]  /*16140*/  IMAD.WIDE.U32 R10, R10, 0x1c, R6 ;  /* 0x0000001c0a0a7825 */ /* 0x000fcc00078e0006 */
[----:B------:R0:W-:Y:S01]  /*16150*/  @P6 STG.E desc[UR18][R6.64+0x20], R13 ;  /* 0x0000200d06006986 */ /* 0x0001e2000c101912 */
[----:B------:R-:W-:Y:S01]  /*16160*/  ISETP.GT.AND P6, PT, R0, 0x40, P2 ;  /* 0x000000400000780c */ /* 0x000fe200017c4270 */
[----:B------:R-:W-:Y:S01]  /*16170*/  VIADD R11, R11, UR8 ;  /* 0x000000080b0b7c36 */ /* 0x000fe20008000000 */
[----:B0-----:R-:W-:-:S04]  /*16180*/  IADD3 R6, P1, R6, UR9, RZ ;  /* 0x0000000906067c10 */ /* 0x001fc8000ff3e0ff */
[----:B------:R-:W-:Y:S01]  /*16190*/  IADD3.X R7, R7, UR29, RZ, P1, !PT ;  /* 0x0000001d07077c10 */ /* 0x000fe20008ffe4ff */
[----:B--2---:R-:W-:Y:S01]  /*161a0*/  FMUL R8, R8, UR23 ;  /* 0x0000001708087c20 */ /* 0x004fe20008400000 */
[----:B---3--:R-:W-:-:S04]  /*161b0*/  FMUL R12, R12, UR23 ;  /* 0x000000170c0c7c20 */ /* 0x008fc80008400000 */
[----:B------:R-:W-:Y:S01]  /*161c0*/  @P5 STG.E desc[UR18][R10.64], R8 ;  /* 0x000000080a005986 */ /* 0x000fe2000c101912 */
[----:B-----5:R-:W-:-:S03]  /*161d0*/  FMUL R13, R9, UR23 ;  /* 0x00000017090d7c20 */ /* 0x020fc60008400000 */
[----:B------:R0:W-:Y:S04]  /*161e0*/  @P3 STG.E desc[UR18][R6.64], R12 ;  /* 0x0000000c06003986 */ /* 0x0001e8000c101912 */
[----:B------:R2:W-:Y:S04]  /*161f0*/  @P6 STG.E desc[UR18][R10.64+0x20], R13 ;  /* 0x0000200d0a006986 */ /* 0x0005e8000c101912 */
[----:B0-----:R-:W3:Y:S04]  /*16200*/  LDL.LU R12, [R1+0x8c] ;  /* 0x00008c00010c7983 */ /* 0x001ee80000300800 */
[----:B--2---:R-:W2:Y:S01]  /*16210*/  LDL.LU R11, [R1+0x90] ;  /* 0x00009000010b7983 */ /* 0x004ea20000300800 */
[C---:B------:R-:W-:Y:S01]  /*16220*/  ISETP.GT.AND P5, PT, R0.reuse, 0x41, P2 ;  /* 0x000000410000780c */ /* 0x040fe200017a4270 */
[----:B------:R-:W-:Y:S01]  /*16230*/  IMAD.U32 R8, RZ, RZ, UR28 ;  /* 0x0000001cff087e24 */ /* 0x000fe2000f8e00ff */
[----:B------:R-:W-:-:S03]  /*16240*/  ISETP.GT.AND P1, PT, R0, 0x48, P0 ;  /* 0x000000480000780c */ /* 0x000fc60000724270 */
[----:B------:R-:W-:Y:S01]  /*16250*/  IMAD.WIDE.U32 R8, R8, 0x1c, R6 ;  /* 0x0000001c08087825 */ /* 0x000fe200078e0006 */
[----:B------:R-:W-:-:S04]  /*16260*/  ISETP.GT.AND P3, PT, R0, 0x49, P0 ;  /* 0x000000490000780c */ /* 0x000fc80000764270 */
[----:B------:R-:W-:Y:S01]  /*16270*/  IADD3 R9, R9, UR8, RZ ;  /* 0x0000000809097c10 */ /* 0x000fe2000fffe0ff */
[----:B------:R-:W-:Y:S01]  /*16280*/  FMUL R13, R21, UR23 ;  /* 0x00000017150d7c20 */ /* 0x000fe20008400000 */
[----:B------:R-:W-:Y:S01]  /*16290*/  FMUL R15, R15, UR23 ;  /* 0x000000170f0f7c20 */ /* 0x000fe20008400000 */
[----:B------:R-:W-:Y:S01]  /*162a0*/  FMUL R17, R17, UR23 ;  /* 0x0000001711117c20 */ /* 0x000fe20008400000 */
[----:B------:R-:W-:Y:S01]  /*162b0*/  FMUL R19, R19, UR23 ;  /* 0x0000001713137c20 */ /* 0x000fe20008400000 */
[----:B------:R-:W-:Y:S02]  /*162c0*/  IMAD.U32 R21, RZ, RZ, UR28 ;  /* 0x0000001cff157e24 */ /* 0x000fe4000f8e00ff */
[----:B------:R-:W-:Y:S01]  /*162d0*/  FMUL R23, R23, UR23 ;  /* 0x0000001717177c20 */ /* 0x000fe20008400000 */
[----:B---3--:R-:W-:Y:S01]  /*162e0*/  FMUL R12, R12, UR23 ;  /* 0x000000170c0c7c20 */ /* 0x008fe20008400000 */
[----:B--2---:R-:W-:-:S04]  /*162f0*/  FMUL R10, R11, UR23 ;  /* 0x000000170b0a7c20 */ /* 0x004fc80008400000 */
[----:B------:R0:W-:Y:S01]  /*16300*/  @P5 STG.E desc[UR18][R6.64+0x20], R12 ;  /* 0x0000200c06005986 */ /* 0x0001e2000c101912 */
[----:B------:R-:W-:-:S03]  /*16310*/  ISETP.GT.AND P5, PT, R0, 0x48, P2 ;  /* 0x000000480000780c */ /* 0x000fc600017a4270 */
[----:B------:R2:W-:Y:S01]  /*16320*/  @P1 STG.E desc[UR18][R8.64], R10 ;  /* 0x0000000a08001986 */ /* 0x0005e2000c101912 */
[----:B------:R-:W-:Y:S02]  /*16330*/  ISETP.GT.AND P1, PT, R0, 0x49, P2 ;  /* 0x000000490000780c */ /* 0x000fe40001724270 */
[----:B0-----:R-:W-:Y:S01]  /*16340*/  IADD3 R6, P6, R6, UR9, RZ ;  /* 0x0000000906067c10 */ /* 0x001fe2000ffde0ff */
[----:B------:R-:W-:-:S03]  /*16350*/  IMAD.U32 R11, RZ, RZ, UR28 ;  /* 0x0000001cff0b7e24 */ /* 0x000fc6000f8e00ff */
[----:B------:R-:W-:Y:S02]  /*16360*/  IADD3.X R7, R7, UR29, RZ, P6, !PT ;  /* 0x0000001d07077c10 */ /* 0x000fe4000b7fe4ff */
[----:B------:R-:W-:-:S03]  /*16370*/  ISETP.GT.AND P6, PT, R0, 0x50, P0 ;  /* 0x000000500000780c */ /* 0x000fc600007c4270 */
[----:B------:R-:W-:Y:S01]  /*16380*/  @P3 STG.E desc[UR18][R6.64], R13 ;  /* 0x0000000d06003986 */ /* 0x000fe2000c101912 */
[----:B--2---:R-:W-:-:S03]  /*16390*/  IMAD.WIDE.U32 R10, R11, 0x1c, R6 ;  /* 0x0000001c0b0a7825 */ /* 0x004fc600078e0006 */
[----:B------:R0:W-:Y:S01]  /*163a0*/  @P5 STG.E desc[UR18][R8.64+0x20], R15 ;  /* 0x0000200f08005986 */ /* 0x0001e2000c101912 */
[----:B------:R-:W-:-:S03]  /*163b0*/  ISETP.GT.AND P5, PT, R0, 0x51, P2 ;  /* 0x000000510000780c */ /* 0x000fc600017a4270 */
[----:B------:R2:W-:Y:S01]  /*163c0*/  @P1 STG.E desc[UR18][R6.64+0x20], R17 ;  /* 0x0000201106001986 */ /* 0x0005e2000c101912 */
[----:B------:R-:W-:Y:S02]  /*163d0*/  ISETP.GT.AND P1, PT, R0, 0x51, P0 ;  /* 0x000000510000780c */ /* 0x000fe40000724270 */
[----:B------:R-:W-:Y:S02]  /*163e0*/  IADD3 R11, R11, UR8, RZ ;  /* 0x000000080b0b7c10 */ /* 0x000fe4000fffe0ff */
[----:B0-----:R-:W-:-:S04]  /*163f0*/  IADD3 R8, P3, R6, UR9, RZ ;  /* 0x0000000906087c10 */ /* 0x001fc8000ff7e0ff */
[----:B------:R-:W-:Y:S02]  /*16400*/  IADD3.X R9, R7, UR29, RZ, P3, !PT ;  /* 0x0000001d07097c10 */ /* 0x000fe40009ffe4ff */
[C---:B------:R-:W-:Y:S01]  /*16410*/  ISETP.GT.AND P3, PT, R0.reuse, 0x50, P2 ;  /* 0x000000500000780c */ /* 0x040fe20001764270 */
[----:B------:R0:W-:Y:S01]  /*16420*/  @P6 STG.E desc[UR18][R10.64], R19 ;  /* 0x000000130a006986 */ /* 0x0001e2000c101912 */
[----:B------:R-:W-:Y:S01]  /*16430*/  ISETP.GT.AND P6, PT, R0, 0x58, P0 ;  /* 0x000000580000780c */ /* 0x000fe200007c4270 */
[----:B----4-:R-:W-:Y:S01]  /*16440*/  FMUL R15, R18, UR23 ;  /* 0x00000017120f7c20 */ /* 0x010fe20008400000 */
[----:B--2---:R-:W-:-:S04]  /*16450*/  IMAD.WIDE.U32 R6, R21, 0x1c, R8 ;  /* 0x0000001c15067825 */ /* 0x004fc800078e0008 */
[----:B------:R-:W-:Y:S01]  /*16460*/  FMUL R17, R235, UR23 ;  /* 0x00000017eb117c20 */ /* 0x000fe20008400000 */
[----:B------:R-:W-:Y:S01]  /*16470*/  FMUL R21, R234, UR23 ;  /* 0x00000017ea157c20 */ /* 0x000fe20008400000 */
[----:B------:R2:W-:Y:S01]  /*16480*/  @P1 STG.E desc[UR18][R8.64], R15 ;  /* 0x0000000f08001986 */ /* 0x0005e2000c101912 */
[----:B------:R-:W-:Y:S01]  /*16490*/  VIADD R7, R7, UR8 ;  /* 0x0000000807077c36 */ /* 0x000fe20008000000 */
[----:B------:R-:W-:Y:S02]  /*164a0*/  ISETP.GT.AND P1, PT, R0, 0x59, P0 ;  /* 0x000000590000780c */ /* 0x000fe40000724270 */
[----:B------:R-:W-:Y:S04]  /*164b0*/  @P3 STG.E desc[UR18][R10.64+0x20], R17 ;  /* 0x000020110a003986 */ /* 0x000fe8000c101912 */
[----:B------:R3:W-:Y:S01]  /*164c0*/  @P5 STG.E desc[UR18][R8.64+0x20], R21 ;  /* 0x0000201508005986 */ /* 0x0007e2000c101912 */
[----:B------:R-:W-:-:S02]  /*164d0*/  IADD3 R12, P5, R8, UR9, RZ ;  /* 0x00000009080c7c10 */ /* 0x000fc4000ffbe0ff */
[C---:B------:R-:W-:Y:S01]  /*164e0*/  ISETP.GT.AND P3, PT, R0.reuse, 0x58, P2 ;  /* 0x000000580000780c */ /* 0x040fe20001764270 */
[----:B------:R-:W-:Y:S01]  /*164f0*/  @P6 STG.E desc[UR18][R6.64], R23 ;  /* 0x0000001706006986 */ /* 0x000fe2000c101912 */
[----:B------:R-:W-:Y:S01]  /*16500*/  IADD3.X R13, R9, UR29, RZ, P5, !PT ;  /* 0x0000001d090d7c10 */ /* 0x000fe2000affe4ff */
[----:B0-----:R-:W-:Y:S01]  /*16510*/  IMAD.U32 R19, RZ, RZ, UR28 ;  /* 0x0000001cff137e24 */ /* 0x001fe2000f8e00ff */
[C---:B------:R-:W-:Y:S02]  /*16520*/  ISETP.GT.AND P6, PT, R0.reuse, 0x59, P2 ;  /* 0x000000590000780c */ /* 0x040fe400017c4270 */
[----:B------:R-:W-:Y:S01]  /*16530*/  ISETP.GT.AND P5, PT, R0, 0x60, P0 ;  /* 0x000000600000780c */ /* 0x000fe200007a4270 */
[----:B--2---:R-:W-:Y:S01]  /*16540*/  FMUL R15, R233, UR23 ;  /* 0x00000017e90f7c20 */ /* 0x004fe20008400000 */
[----:B---3--:R-:W-:-:S04]  /*16550*/  IMAD.WIDE.U32 R8, R19, 0x1c, R12 ;  /* 0x0000001c13087825 */ /* 0x008fc800078e000c */
[----:B------:R-:W-:Y:S01]  /*16560*/  FMUL R17, R232, UR23 ;  /* 0x00000017e8117c20 */ /* 0x000fe20008400000 */
[----:B------:R-:W-:Y:S01]  /*16570*/  FMUL R19, R231, UR23 ;  /* 0x00000017e7137c20 */ /* 0x000fe20008400000 */
[----:B------:R-:W-:Y:S01]  /*16580*/  @P1 STG.E desc[UR18][R12.64], R15 ;  /* 0x0000000f0c001986 */ /* 0x000fe2000c101912 */
[----:B------:R-:W-:Y:S01]  /*16590*/  FMUL R21, R230, UR23 ;  /* 0x00000017e6157c20 */ /* 0x000fe20008400000 */
[----:B------:R-:W-:Y:S02]  /*165a0*/  IADD3 R9, R9, UR8, RZ ;  /* 0x0000000809097c10 */ /* 0x000fe4000fffe0ff */
[----:B------:R-:W-:Y:S01]  /*165b0*/  IADD3 R10, P1, R12, UR9, RZ ;  /* 0x000000090c0a7c10 */ /* 0x000fe2000ff3e0ff */
[----:B------:R0:W-:Y:S01]  /*165c0*/  @P3 STG.E desc[UR18][R6.64+0x20], R17 ;  /* 0x0000201106003986 */ /* 0x0001e2000c101912 */
[C---:B------:R-:W-:Y:S02]  /*165d0*/  ISETP.GT.AND P3, PT, R0.reuse, 0x61, P0 ;  /* 0x000000610000780c */ /* 0x040fe40000764270 */
[----:B------:R-:W-:Y:S01]  /*165e0*/  IADD3.X R11, R13, UR29, RZ, P1, !PT ;  /* 0x0000001d0d0b7c10 */ /* 0x000fe20008ffe4ff */
[----:B------:R2:W-:Y:S01]  /*165f0*/  @P6 STG.E desc[UR18][R12.64+0x20], R19 ;  /* 0x000020130c006986 */ /* 0x0005e2000c101912 */
[----:B------:R-:W-:-:S03]  /*16600*/  ISETP.GT.AND P6, PT, R0, 0x60, P2 ;  /* 0x000000600000780c */ /* 0x000fc600017c4270 */
[----:B------:R3:W-:Y:S01]  /*16610*/  @P5 STG.E desc[UR18][R8.64], R21 ;  /* 0x0000001508005986 */ /* 0x0007e2000c101912 */
[C---:B------:R-:W-:Y:S02]  /*16620*/  ISETP.GT.AND P5, PT, R0.reuse, 0x61, P2 ;  /* 0x000000610000780c */ /* 0x040fe400017a4270 */
[----:B------:R-:W-:Y:S01]  /*16630*/  ISETP.GT.AND P1, PT, R0, 0x68, P0 ;  /* 0x000000680000780c */ /* 0x000fe20000724270 */
[----:B0-----:R-:W-:Y:S02]  /*16640*/  IMAD.U32 R7, RZ, RZ, UR28 ;  /* 0x0000001cff077e24 */ /* 0x001fe4000f8e00ff */
[----:B------:R-:W-:Y:S02]  /*16650*/  FMUL R17, R229, UR23 ;  /* 0x00000017e5117c20 */ /* 0x000fe40008400000 */
[----:B------:R-:W-:-:S04]  /*16660*/  IMAD.WIDE.U32 R6, R7, 0x1c, R10 ;  /* 0x0000001c07067825 */ /* 0x000fc800078e000a */
[----:B--2---:R-:W-:Y:S01]  /*16670*/  FMUL R19, R228, UR23 ;  /* 0x00000017e4137c20 */ /* 0x004fe20008400000 */
[----:B------:R-:W-:Y:S01]  /*16680*/  FMUL R23, R227, UR23 ;  /* 0x00000017e3177c20 */ /* 0x000fe20008400000 */
[----:B------:R0:W-:Y:S01]  /*16690*/  @P3 STG.E desc[UR18][R10.64], R17 ;  /* 0x000000110a003986 */ /* 0x0001e2000c101912 */
[----:B---3--:R-:W-:Y:S01]  /*166a0*/  FMUL R21, R226, UR23 ;  /* 0x00000017e2157c20 */ /* 0x008fe20008400000 */
[----:B------:R-:W-:Y:S01]  /*166b0*/  VIADD R15, R7, UR8 ;  /* 0x00000008070f7c36 */ /* 0x000fe20008000000 */
[----:B------:R-:W-:Y:S01]  /*166c0*/  MOV R14, R6 ;  /* 0x00000006000e7202 */ /* 0x000fe20000000f00 */
[----:B------:R2:W-:Y:S01]  /*166d0*/  @P6 STG.E desc[UR18][R8.64+0x20], R19 ;  /* 0x0000201308006986 */ /* 0x0005e2000c101912 */
[----:B------:R-:W-:-:S03]  /*166e0*/  ISETP.GT.AND P3, PT, R0, 0x69, P0 ;  /* 0x000000690000780c */ /* 0x000fc60000764270 */
[----:B------:R3:W-:Y:S01]  /*166f0*/  @P5 STG.E desc[UR18][R10.64+0x20], R23 ;  /* 0x000020170a005986 */ /* 0x0007e2000c101912 */
[----:B------:R-:W-:Y:S02]  /*16700*/  ISETP.GT.AND P5, PT, R0, 0x68, P2 ;  /* 0x000000680000780c */ /* 0x000fe400017a4270 */
[----:B------:R-:W-:Y:S01]  /*16710*/  IADD3 R12, P6, R10, UR9, RZ ;  /* 0x000000090a0c7c10 */ /* 0x000fe2000ffde0ff */
[----:B------:R4:W-:Y:S01]  /*16720*/  @P1 STG.E desc[UR18][R14.64], R21 ;  /* 0x000000150e001986 */ /* 0x0009e2000c101912 */
[----:B------:R-:W-:Y:S01]  /*16730*/  ISETP.GT.AND P1, PT, R0, 0x69, P2 ;  /* 0x000000690000780c */ /* 0x000fe20001724270 */
[----:B0-----:R-:W-:Y:S01]  /*16740*/  FMUL R17, R225, UR23 ;  /* 0x00000017e1117c20 */ /* 0x001fe20008400000 */
[----:B------:R-:W-:Y:S01]  /*16750*/  IADD3.X R13, R11, UR29, RZ, P6, !PT ;  /* 0x0000001d0b0d7c10 */ /* 0x000fe2000b7fe4ff */
[----:B--2---:R-:W-:Y:S02]  /*16760*/  IMAD.U32 R9, RZ, RZ, UR28 ;  /* 0x0000001cff097e24 */ /* 0x004fe4000f8e00ff */
[----:B------:R-:W-:Y:S01]  /*16770*/  FMUL R19, R224, UR23 ;  /* 0x00000017e0137c20 */ /* 0x000fe20008400000 */
[----:B------:R-:W-:Y:S01]  /*16780*/  ISETP.GT.AND P6, PT, R0, 0x70, P0 ;  /* 0x000000700000780c */ /* 0x000fe200007c4270 */
[----:B---3--:R-:W-:Y:S01]  /*16790*/  FMUL R23, R223, UR23 ;  /* 0x00000017df177c20 */ /* 0x008fe20008400000 */
[----:B------:R0:W-:Y:S01]  /*167a0*/  @P3 STG.E desc[UR18][R12.64], R17 ;  /* 0x000000110c003986 */ /* 0x0001e2000c101912 */
[----:B------:R-:W-:Y:S01]  /*167b0*/  IADD3 R6, P3, R12, UR9, RZ ;  /* 0x000000090c067c10 */ /* 0x000fe2000ff7e0ff */
[----:B------:R-:W-:-:S02]  /*167c0*/  IMAD.WIDE.U32 R8, R9, 0x1c, R12 ;  /* 0x0000001c09087825 */ /* 0x000fc400078e000c */
[----:B------:R-:W-:Y:S01]  /*167d0*/  @P5 STG.E desc[UR18][R14.64+0x20], R19 ;  /* 0x000020130e005986 */ /* 0x000fe2000c101912 */
[----:B------:R-:W-:Y:S01]  /*167e0*/  IADD3.X R7, R13, UR29, RZ, P3, !PT ;  /* 0x0000001d0d077c10 */ /* 0x000fe20009ffe4ff */
[----:B----4-:R-:W-:Y:S02]  /*167f0*/  FMUL R21, R222, UR23 ;  /* 0x00000017de157c20 */ /* 0x010fe40008400000 */
[----:B------:R2:W-:Y:S01]  /*16800*/  @P1 STG.E desc[UR18][R12.64+0x20], R23 ;  /* 0x000020170c001986 */ /* 0x0005e2000c101912 */
[C---:B------:R-:W-:Y:S01]  /*16810*/  ISETP.GT.AND P1, PT, R0.reuse, 0x71, P0 ;  /* 0x000000710000780c */ /* 0x040fe20000724270 */
[----:B------:R-:W-:Y:S01]  /*16820*/  IMAD.MOV.U32 R16, RZ, RZ, R8 ;  /* 0x000000ffff107224 */ /* 0x000fe200078e0008 */
[C---:B------:R-:W-:Y:S02]  /*16830*/  ISETP.GT.AND P3, PT, R0.reuse, 0x70, P2 ;  /* 0x000000700000780c */ /* 0x040fe40001764270 */
[----:B0-----:R-:W-:Y:S02]  /*16840*/  IADD3 R17, R9, UR8, RZ ;  /* 0x0000000809117c10 */ /* 0x001fe4000fffe0ff */
[----:B------:R-:W-:Y:S01]  /*16850*/  ISETP.GT.AND P5, PT, R0, 0x71, P2 ;  /* 0x000000710000780c */ /* 0x000fe200017a4270 */
[----:B------:R-:W-:-:S02]  /*16860*/  IMAD.U32 R11, RZ, RZ, UR28 ;  /* 0x0000001cff0b7e24 */ /* 0x000fc4000f8e00ff */
[----:B------:R0:W-:Y:S01]  /*16870*/  @P6 STG.E desc[UR18][R16.64], R21 ;  /* 0x0000001510006986 */ /* 0x0001e2000c101912 */
[----:B------:R-:W-:Y:S01]  /*16880*/  ISETP.GT.AND P6, PT, R0, 0x78, P0 ;  /* 0x000000780000780c */ /* 0x000fe200007c4270 */
[----:B--2---:R-:W-:Y:S01]  /*16890*/  FMUL R13, R221, UR23 ;  /* 0x00000017dd0d7c20 */ /* 0x004fe20008400000 */
[----:B------:R-:W-:Y:S01]  /*168a0*/  FMUL R15, R220, UR23 ;  /* 0x00000017dc0f7c20 */ /* 0x000fe20008400000 */
[----:B------:R-:W-:-:S04]  /*168b0*/  IMAD.WIDE.U32 R10, R11, 0x1c, R6 ;  /* 0x0000001c0b0a7825 */ /* 0x000fc800078e0006 */
[----:B------:R-:W-:Y:S01]  /*168c0*/  FMUL R19, R219, UR23 ;  /* 0x00000017db137c20 */ /* 0x000fe20008400000 */
[----:B------:R-:W-:Y:S01]  /*168d0*/  @P1 STG.E desc[UR18][R6.64], R13 ;  /* 0x0000000d06001986 */ /* 0x000fe2000c101912 */
[----:B------:R-:W-:Y:S01]  /*168e0*/  VIADD R9, R11, UR8 ;  /* 0x000000080b097c36 */ /* 0x000fe20008000000 */
[----:B------:R-:W-:Y:S01]  /*168f0*/  MOV R8, R10 ;  /* 0x0000000a00087202 */ /* 0x000fe20000000f00 */
[----:B------:R-:W-:Y:S01]  /*16900*/  FMUL R23, R153, UR23 ;  /* 0x0000001799177c20 */ /* 0x000fe20008400000 */
[----:B------:R-:W-:Y:S01]  /*16910*/  @P3 STG.E desc[UR18][R16.64+0x20], R15 ;  /* 0x0000200f10003986 */ /* 0x000fe2000c101912 */
[----:B------:R-:W-:-:S03]  /*16920*/  ISETP.GT.AND P1, PT, R0, 0x79, P0 ;  /* 0x000000790000780c */ /* 0x000fc60000724270 */
[----:B------:R2:W-:Y:S01]  /*16930*/  @P5 STG.E desc[UR18][R6.64+0x20], R19 ;  /* 0x0000201306005986 */ /* 0x0005e2000c101912 */
[----:B------:R-:W-:Y:S02]  /*16940*/  IADD3 R10, P5, R6, UR9, RZ ;  /* 0x00000009060a7c10 */ /* 0x000fe4000ffbe0ff */
[C---:B------:R-:W-:Y:S01]  /*16950*/  ISETP.GT.AND P3, PT, R0.reuse, 0x78, P2 ;  /* 0x000000780000780c */ /* 0x040fe20001764270 */
[----:B------:R3:W-:Y:S01]  /*16960*/  @P6 STG.E desc[UR18][R8.64], R23 ;  /* 0x0000001708006986 */ /* 0x0007e2000c101912 */
[----:B------:R-:W-:Y:S01]  /*16970*/  IADD3.X R11, R7, UR29, RZ, P5, !PT ;  /* 0x0000001d070b7c10 */ /* 0x000fe2000affe4ff */
[----:B------:R-:W-:Y:S01]  /*16980*/  IMAD.U32 R153, RZ, RZ, UR28 ;  /* 0x0000001cff997e24 */ /* 0x000fe2000f8e00ff */
[C---:B------:R-:W-:Y:S02]  /*16990*/  ISETP.GT.AND P6, PT, R0.reuse, 0x79, P2 ;  /* 0x000000790000780c */ /* 0x040fe400017c4270 */
[----:B------:R-:W-:Y:S01]  /*169a0*/  ISETP.GT.AND P5, PT, R0, 0x80, P0 ;  /* 0x000000800000780c */ /* 0x000fe200007a4270 */
[----:B0-----:R-:W-:Y:S01]  /*169b0*/  FMUL R21, R218, UR23 ;  /* 0x00000017da157c20 */ /* 0x001fe20008400000 */
[----:B--2---:R-:W-:-:S04]  /*169c0*/  IMAD.WIDE.U32 R6, R153, 0x1c, R10 ;  /* 0x0000001c99067825 */ /* 0x004fc800078e000a */
[----:B------:R-:W-:Y:S01]  /*169d0*/  FMUL R17, R217, UR23 ;  /* 0x00000017d9117c20 */ /* 0x000fe20008400000 */
[----:B------:R-:W-:Y:S01]  /*169e0*/  FMUL R19, R216, UR23 ;  /* 0x00000017d8137c20 */ /* 0x000fe20008400000 */
[----:B------:R0:W-:Y:S01]  /*169f0*/  @P1 STG.E desc[UR18][R10.64], R21 ;  /* 0x000000150a001986 */ /* 0x0001e2000c101912 */
[----:B------:R-:W-:Y:S02]  /*16a00*/  VIADD R15, R7, UR8 ;  /* 0x00000008070f7c36 */ /* 0x000fe40008000000 */
[----:B---3--:R-:W-:Y:S01]  /*16a10*/  FMUL R23, R215, UR23 ;  /* 0x00000017d7177c20 */ /* 0x008fe20008400000 */
[----:B------:R-:W-:Y:S01]  /*16a20*/  MOV R14, R6 ;  /* 0x00000006000e7202 */ /* 0x000fe20000000f00 */
[----:B------:R-:W-:Y:S01]  /*16a30*/  @P3 STG.E desc[UR18][R8.64+0x20], R17 ;  /* 0x0000201108003986 */ /* 0x000fe2000c101912 */
[----:B------:R-:W-:Y:S02]  /*16a40*/  IADD3 R12, P1, R10, UR9, RZ ;  /* 0x000000090a0c7c10 */ /* 0x000fe4000ff3e0ff */
[C---:B------:R-:W-:Y:S01]  /*16a50*/  ISETP.GT.AND P3, PT, R0.reuse, 0x81, P0 ;  /* 0x000000810000780c */ /* 0x040fe20000764270 */
[----:B------:R2:W-:Y:S01]  /*16a60*/  @P6 STG.E desc[UR18][R10.64+0x20], R19 ;  /* 0x000020130a006986 */ /* 0x0005e2000c101912 */
[C---:B------:R-:W-:Y:S01]  /*16a70*/  ISETP.GT.AND P6, PT, R0.reuse, 0x80, P2 ;  /* 0x000000800000780c */ /* 0x040fe200017c4270 */
[----:B------:R-:W-:Y:S01]  /*16a80*/  IMAD.U32 R7, RZ, RZ, UR28 ;  /* 0x0000001cff077e24 */ /* 0x000fe2000f8e00ff */
[----:B------:R-:W-:Y:S01]  /*16a90*/  IADD3.X R13, R11, UR29, RZ, P1, !PT ;  /* 0x0000001d0b0d7c10 */ /* 0x000fe20008ffe4ff */
[----:B------:R3:W-:Y:S01]  /*16aa0*/  @P5 STG.E desc[UR18][R14.64], R23 ;  /* 0x000000170e005986 */ /* 0x0007e2000c101912 */
[----:B------:R-:W-:-:S02]  /*16ab0*/  ISETP.GT.AND P5, PT, R0, 0x81, P2 ;  /* 0x000000810000780c */ /* 0x000fc400017a4270 */
[----:B------:R-:W-:Y:S01]  /*16ac0*/  ISETP.GT.AND P1, PT, R0, 0x88, P0 ;  /* 0x000000880000780c */ /* 0x000fe20000724270 */
[----:B------:R-:W-:-:S04]  /*16ad0*/  IMAD.WIDE.U32 R6, R7, 0x1c, R12 ;  /* 0x0000001c07067825 */ /* 0x000fc800078e000c */
[----:B0-----:R-:W-:Y:S01]  /*16ae0*/  FMUL R21, R214, UR23 ;  /* 0x00000017d6157c20 */ /* 0x001fe20008400000 */
[----:B--2---:R-:W-:Y:S01]  /*16af0*/  FMUL R11, R213, UR23 ;  /* 0x00000017d50b7c20 */ /* 0x004fe20008400000 */
[----:B------:R-:W-:Y:S01]  /*16b00*/  FMUL R19, R212, UR23 ;  /* 0x00000017d4137c20 */ /* 0x000fe20008400000 */
[----:B------:R-:W-:Y:S01]  /*16b10*/  VIADD R17, R7, UR8 ;  /* 0x0000000807117c36 */ /* 0x000fe20008000000 */
[----:B------:R-:W-:Y:S01]  /*16b20*/  MOV R16, R6 ;  /* 0x0000000600107202 */ /* 0x000fe20000000f00 */
[----:B---3--:R-:W-:Y:S01]  /*16b30*/  FMUL R23, R211, UR23 ;  /* 0x00000017d3177c20 */ /* 0x008fe20008400000 */
[----:B------:R-:W-:Y:S01]  /*16b40*/  @P3 STG.E desc[UR18][R12.64], R21 ;  /* 0x000000150c003986 */ /* 0x000fe2000c101912 */
[----:B------:R-:W-:-:S03]  /*16b50*/  ISETP.GT.AND P3, PT, R0, 0x89, P0 ;  /* 0x000000890000780c */ /* 0x000fc60000764270 */
[----:B------:R0:W-:Y:S01]  /*16b60*/  @P6 STG.E desc[UR18][R14.64+0x20], R11 ;  /* 0x0000200b0e006986 */ /* 0x0001e2000c101912 */
[----:B------:R-:W-:-:S03]  /*16b70*/  IADD3 R8, P6, R12, UR9, RZ ;  /* 0x000000090c087c10 */ /* 0x000fc6000ffde0ff */
[----:B------:R2:W-:Y:S01]  /*16b80*/  @P5 STG.E desc[UR18][R12.64+0x20], R19 ;  /* 0x000020130c005986 */ /* 0x0005e2000c101912 */
[----:B------:R-:W-:-:S03]  /*16b90*/  ISETP.GT.AND P5, PT, R0, 0x88, P2 ;  /* 0x000000880000780c */ /* 0x000fc600017a4270 */
[----:B------:R3:W-:Y:S01]  /*16ba0*/  @P1 STG.E desc[UR18][R16.64], R23 ;  /* 0x0000001710001986 */ /* 0x0007e2000c101912 */
[----:B------:R-:W-:Y:S02]  /*16bb0*/  ISETP.GT.AND P1, PT, R0, 0x89, P2 ;  /* 0x000000890000780c */ /* 0x000fe40001724270 */
[----:B------:R-:W-:Y:S01]  /*16bc0*/  IADD3.X R9, R13, UR29, RZ, P6, !PT ;  /* 0x0000001d0d097c10 */ /* 0x000fe2000b7fe4ff */
[----:B0-----:R-:W-:Y:S01]  /*16bd0*/  FMUL R15, R210, UR23 ;  /* 0x00000017d20f7c20 */ /* 0x001fe20008400000 */
[----:B------:R-:W-:Y:S01]  /*16be0*/  FMUL R21, R209, UR23 ;  /* 0x00000017d1157c20 */ /* 0x000fe20008400000 */
[----:B------:R-:W-:Y:S01]  /*16bf0*/  IMAD.U32 R7, RZ, RZ, UR28 ;  /* 0x0000001cff077e24 */ /* 0x000fe2000f8e00ff */
[----:B------:R-:W-:Y:S01]  /*16c00*/  ISETP.GT.AND P6, PT, R0, 0x90, P0 ;  /* 0x000000900000780c */ /* 0x000fe200007c4270 */
[----:B--2---:R-:W-:Y:S01]  /*16c10*/  FMUL R19, R208, UR23 ;  /* 0x00000017d0137c20 */ /* 0x004fe20008400000 */
[----:B------:R0:W-:Y:S01]  /*16c20*/  @P3 STG.E desc[UR18][R8.64], R15 ;  /* 0x0000000f08003986 */ /* 0x0001e2000c101912 */
[----:B------:R-:W-:Y:S01]  /*16c30*/  IADD3 R10, P3, R8, UR9, RZ ;  /* 0x00000009080a7c10 */ /* 0x000fe2000ff7e0ff */
[----:B------:R-:W-:-:S02]  /*16c40*/  IMAD.WIDE.U32 R6, R7, 0x1c, R8 ;  /* 0x0000001c07067825 */ /* 0x000fc400078e0008 */
[----:B------:R-:W-:Y:S01]  /*16c50*/  @P5 STG.E desc[UR18][R16.64+0x20], R21 ;  /* 0x0000201510005986 */ /* 0x000fe2000c101912 */
[----:B------:R-:W-:-:S03]  /*16c60*/  IADD3.X R11, R9, UR29, RZ, P3, !PT ;  /* 0x0000001d090b7c10 */ /* 0x000fc60009ffe4ff */
[----:B------:R2:W-:Y:S01]  /*16c70*/  @P1 STG.E desc[UR18][R8.64+0x20], R19 ;  /* 0x0000201308001986 */ /* 0x0005e2000c101912 */
[C---:B------:R-:W-:Y:S01]  /*16c80*/  ISETP.GT.AND P1, PT, R0.reuse, 0x91, P0 ;  /* 0x000000910000780c */ /* 0x040fe20000724270 */
[----:B---3--:R-:W-:Y:S01]  /*16c90*/  FMUL R23, R207, UR23 ;  /* 0x00000017cf177c20 */ /* 0x008fe20008400000 */
[C---:B------:R-:W-:Y:S01]  /*16ca0*/  ISETP.GT.AND P3, PT, R0.reuse, 0x90, P2 ;  /* 0x000000900000780c */ /* 0x040fe20001764270 */
[----:B------:R-:W-:Y:S01]  /*16cb0*/  IMAD.MOV.U32 R14, RZ, RZ, R6 ;  /* 0x000000ffff0e7224 */ /* 0x000fe200078e0006 */
[----:B0-----:R-:W-:Y:S02]  /*16cc0*/  IADD3 R15, R7, UR8, RZ ;  /* 0x00000008070f7c10 */ /* 0x001fe4000fffe0ff */
[C---:B------:R-:W-:Y:S01]  /*16cd0*/  ISETP.GT.AND P5, PT, R0.reuse, 0x91, P2 ;  /* 0x000000910000780c */ /* 0x040fe200017a4270 */
[----:B------:R-:W-:Y:S02]  /*16ce0*/  IMAD.U32 R13, RZ, RZ, UR28 ;  /* 0x0000001cff0d7e24 */ /* 0x000fe4000f8e00ff */
[----:B------:R-:W-:Y:S01]  /*16cf0*/  @P6 STG.E desc[UR18][R14.64], R23 ;  /* 0x000000170e006986 */ /* 0x000fe2000c101912 */
[----:B------:R-:W-:Y:S01]  /*16d00*/  ISETP.GT.AND P6, PT, R0, 0x98, P0 ;  /* 0x000000980000780c */ /* 0x000fe200007c4270 */
[----:B--2---:R-:W-:Y:S01]  /*16d10*/  FMUL R9, R206, UR23 ;  /* 0x00000017ce097c20 */ /* 0x004fe20008400000 */
[----:B------:R-:W-:Y:S01]  /*16d20*/  FMUL R17, R205, UR23 ;  /* 0x00000017cd117c20 */ /* 0x000fe20008400000 */
[----:B------:R-:W-:Y:S01]  /*16d30*/  FMUL R19, R204, UR23 ;  /* 0x00000017cc137c20 */ /* 0x000fe20008400000 */
[----:B------:R-:W-:-:S02]  /*16d40*/  IMAD.WIDE.U32 R12, R13, 0x1c, R10 ;  /* 0x0000001c0d0c7825 */ /* 0x000fc400078e000a */
[----:B------:R0:W-:Y:S02]  /*16d50*/  @P1 STG.E desc[UR18][R10.64], R9 ;  /* 0x000000090a001986 */ /* 0x0001e4000c101912 */
[----:B------:R-:W-:Y:S01]  /*16d60*/  FMUL R21, R203, UR23 ;  /* 0x00000017cb157c20 */ /* 0x000fe20008400000 */
[----:B------:R-:W-:Y:S01]  /*16d70*/  VIADD R13, R13, UR8 ;  /* 0x000000080d0d7c36 */ /* 0x000fe20008000000 */
[----:B------:R2:W-:Y:S01]  /*16d80*/  @P3 STG.E desc[UR18][R14.64+0x20], R17 ;  /* 0x000020110e003986 */ /* 0x0005e2000c101912 */
[----:B------:R-:W-:-:S03]  /*16d90*/  ISETP.GT.AND P1, PT, R0, 0x99, P0 ;  /* 0x000000990000780c */ /* 0x000fc60000724270 */
[----:B------:R3:W-:Y:S01]  /*16da0*/  @P5 STG.E desc[UR18][R10.64+0x20], R19 ;  /* 0x000020130a005986 */ /* 0x0007e2000c101912 */
[----:B------:R-:W-:Y:S02]  /*16db0*/  IADD3 R6, P5, R10, UR9, RZ ;  /* 0x000000090a067c10 */ /* 0x000fe4000ffbe0ff */
[C---:B------:R-:W-:Y:S01]  /*16dc0*/  ISETP.GT.AND P3, PT, R0.reuse, 0x98, P2 ;  /* 0x000000980000780c */ /* 0x040fe20001764270 */
[----:B------:R-:W-:Y:S01]  /*16dd0*/  @P6 STG.E desc[UR18][R12.64], R21 ;  /* 0x000000150c006986 */ /* 0x000fe2000c101912 */
[----:B------:R-:W-:Y:S02]  /*16de0*/  IADD3.X R7, R11, UR29, RZ, P5, !PT ;  /* 0x0000001d0b077c10 */ /* 0x000fe4000affe4ff */
[C---:B------:R-:W-:Y:S02]  /*16df0*/  ISETP.GT.AND P6, PT, R0.reuse, 0x99, P2 ;  /* 0x000000990000780c */ /* 0x040fe400017c4270 */
[----:B------:R-:W-:Y:S01]  /*16e00*/  ISETP.GT.AND P5, PT, R0, 0xa0, P0 ;  /* 0x000000a00000780c */ /* 0x000fe200007a4270 */
[----:B0-----:R-:W-:-:S04]  /*16e10*/  IMAD.WIDE.U32 R8, R153, 0x1c, R6 ;  /* 0x0000001c99087825 */ /* 0x001fc800078e0006 */
[----:B------:R-:W-:Y:S01]  /*16e20*/  FMUL R23, R202, UR23 ;  /* 0x00000017ca177c20 */ /* 0x000fe20008400000 */
[----:B--2---:R-:W-:Y:S01]  /*16e30*/  FMUL R17, R201, UR23 ;  /* 0x00000017c9117c20 */ /* 0x004fe20008400000 */
[----:B---3--:R-:W-:Y:S01]  /*16e40*/  FMUL R19, R200, UR23 ;  /* 0x00000017c8137c20 */ /* 0x008fe20008400000 */
[----:B------:R-:W-:Y:S01]  /*16e50*/  IMAD.MOV.U32 R14, RZ, RZ, R8 ;  /* 0x000000ffff0e7224 */ /* 0x000fe200078e0008 */
[----:B------:R-:W-:Y:S01]  /*16e60*/  IADD3 R15, R9, UR8, RZ ;  /* 0x00000008090f7c10 */ /* 0x000fe2000fffe0ff */
[----:B------:R-:W-:Y:S01]  /*16e70*/  @P1 STG.E desc[UR18][R6.64], R23 ;  /* 0x0000001706001986 */ /* 0x000fe2000c101912 */
[----:B------:R-:W-:Y:S01]  /*16e80*/  FMUL R9, R199, UR23 ;  /* 0x00000017c7097c20 */ /* 0x000fe20008400000 */
[----:B------:R-:W-:Y:S02]  /*16e90*/  IADD3 R10, P1, R6, UR9, RZ ;  /* 0x00000009060a7c10 */ /* 0x000fe4000ff3e0ff */
[----:B------:R0:W-:Y:S01]  /*16ea0*/  @P3 STG.E desc[UR18][R12.64+0x20], R17 ;  /* 0x000020110c003986 */ /* 0x0001e2000c101912 */
[----:B------:R-:W-:-:S02]  /*16eb0*/  ISETP.GT.AND P3, PT, R0, 0xa1, P0 ;  /* 0x000000a10000780c */ /* 0x000fc40000764270 */
        /* <DEDUP_REMOVED lines=8> */
[----:B--2---:R-:W-:-:S04]  /*16f40*/  IMAD.WIDE.U32 R6, R13, 0x1c, R10 ;  /* 0x0000001c0d067825 */ /* 0x004fc800078e000a */
[----:B------:R-:W-:Y:S01]  /*16f50*/  FMUL R19, R197, UR23 ;  /* 0x00000017c5137c20 */ /* 0x000fe20008400000 */
[----:B------:R-:W-:Y:S01]  /*16f60*/  FMUL R21, R196, UR23 ;  /* 0x00000017c4157c20 */ /* 0x000fe20008400000 */
[----:B------:R-:W-:Y:S01]  /*16f70*/  FMUL R23, R195, UR23 ;  /* 0x00000017c3177c20 */ /* 0x000fe20008400000 */
[----:B------:R-:W-:Y:S01]  /*16f80*/  IMAD.MOV.U32 R12, RZ, RZ, R6 ;  /* 0x000000ffff0c7224 */ /* 0x000fe200078e0006 */
[----:B------:R-:W-:Y:S01]  /*16f90*/  IADD3 R13, R7, UR8, RZ ;  /* 0x00000008070d7c10 */ /* 0x000fe2000fffe0ff */
[----:B------:R-:W-:Y:S01]  /*16fa0*/  @P3 STG.E desc[UR18][R10.64], R17 ;  /* 0x000000110a003986 */ /* 0x000fe2000c101912 */
[----:B------:R-:W-:-:S03]  /*16fb0*/  ISETP.GT.AND P3, PT, R0, 0xa9, P0 ;  /* 0x000000a90000780c */ /* 0x000fc60000764270 */
[----:B------:R0:W-:Y:S01]  /*16fc0*/  @P6 STG.E desc[UR18][R14.64+0x20], R19 ;  /* 0x000020130e006986 */ /* 0x0001e2000c101912 */
[----:B------:R-:W-:-:S03]  /*16fd0*/  IADD3 R8, P6, R10, UR9, RZ ;  /* 0x000000090a087c10 */ /* 0x000fc6000ffde0ff */
[----:B------:R2:W-:Y:S01]  /*16fe0*/  @P5 STG.E desc[UR18][R10.64+0x20], R21 ;  /* 0x000020150a005986 */ /* 0x0005e2000c101912 */
[----:B------:R-:W-:-:S03]  /*16ff0*/  ISETP.GT.AND P5, PT, R0, 0xa8, P2 ;  /* 0x000000a80000780c */ /* 0x000fc600017a4270 */
[----:B------:R-:W-:Y:S01]  /*17000*/  @P1 STG.E desc[UR18][R12.64], R23 ;  /* 0x000000170c001986 */ /* 0x000fe2000c101912 */
[----:B------:R-:W-:Y:S02]  /*17010*/  ISETP.GT.AND P1, PT, R0, 0xa9, P2 ;  /* 0x000000a90000780c */ /* 0x000fe40001724270 */
[----:B---3--:R-:W-:Y:S01]  /*17020*/  IADD3.X R9, R11, UR29, RZ, P6, !PT ;  /* 0x0000001d0b097c10 */ /* 0x008fe2000b7fe4ff */
[----:B0-----:R-:W-:Y:S01]  /*17030*/  FMUL R15, R194, UR23 ;  /* 0x00000017c20f7c20 */ /* 0x001fe20008400000 */
[----:B------:R-:W-:Y:S01]  /*17040*/  FMUL R17, R193, UR23 ;  /* 0x00000017c1117c20 */ /* 0x000fe20008400000 */
[----:B------:R-:W-:Y:S01]  /*17050*/  IMAD.U32 R7, RZ, RZ, UR28 ;  /* 0x0000001cff077e24 */ /* 0x000fe2000f8e00ff */
[----:B------:R-:W-:Y:S01]  /*17060*/  ISETP.GT.AND P6, PT, R0, 0xb0, P0 ;  /* 0x000000b00000780c */ /* 0x000fe200007c4270 */
[----:B------:R-:W-:Y:S01]  /*17070*/  FMUL R19, R192, UR23 ;  /* 0x00000017c0137c20 */ /* 0x000fe20008400000 */
[----:B------:R0:W-:Y:S01]  /*17080*/  @P3 STG.E desc[UR18][R8.64], R15 ;  /* 0x0000000f08003986 */ /* 0x0001e2000c101912 */
[----:B--2---:R-:W-:Y:S01]  /*17090*/  IADD3 R10, P3, R8, UR9, RZ ;  /* 0x00000009080a7c10 */ /* 0x004fe2000ff7e0ff */
[----:B------:R-:W-:-:S02]  /*170a0*/  IMAD.WIDE.U32 R6, R7, 0x1c, R8 ;  /* 0x0000001c07067825 */ /* 0x000fc400078e0008 */
[----:B------:R2:W-:Y:S01]  /*170b0*/  @P5 STG.E desc[UR18][R12.64+0x20], R17 ;  /* 0x000020110c005986 */ /* 0x0005e2000c101912 */
[----:B------:R-:W-:Y:S01]  /*170c0*/  IADD3.X R11, R9, UR29, RZ, P3, !PT ;  /* 0x0000001d090b7c10 */ /* 0x000fe20009ffe4ff */
[----:B------:R-:W-:Y:S02]  /*170d0*/  FMUL R21, R191, UR23 ;  /* 0x00000017bf157c20 */ /* 0x000fe40008400000 */
[----:B------:R3:W-:Y:S01]  /*170e0*/  @P1 STG.E desc[UR18][R8.64+0x20], R19 ;  /* 0x0000201308001986 */ /* 0x0007e2000c101912 */
[C---:B------:R-:W-:Y:S01]  /*170f0*/  ISETP.GT.AND P1, PT, R0.reuse, 0xb1, P0 ;  /* 0x000000b10000780c */ /* 0x040fe20000724270 */
[----:B------:R-:W-:Y:S01]  /*17100*/  IMAD.MOV.U32 R14, RZ, RZ, R6 ;  /* 0x000000ffff0e7224 */ /* 0x000fe200078e0006 */
[C---:B------:R-:W-:Y:S01]  /*17110*/  ISETP.GT.AND P3, PT, R0.reuse, 0xb0, P2 ;  /* 0x000000b00000780c */ /* 0x040fe20001764270 */
[----:B0-----:R-:W-:Y:S01]  /*17120*/  VIADD R15, R7, UR8 ;  /* 0x00000008070f7c36 */ /* 0x001fe20008000000 */
[----:B------:R-:W-:Y:S02]  /*17130*/  ISETP.GT.AND P5, PT, R0, 0xb1, P2 ;  /* 0x000000b10000780c */ /* 0x000fe400017a4270 */
[----:B------:R-:W-:-:S02]  /*17140*/  MOV R23, UR28 ;  /* 0x0000001c00177c02 */ /* 0x000fc40008000f00 */
[----:B------:R-:W-:Y:S01]  /*17150*/  @P6 STG.E desc[UR18][R14.64], R21 ;  /* 0x000000150e006986 */ /* 0x000fe2000c101912 */
[----:B------:R-:W-:Y:S01]  /*17160*/  ISETP.GT.AND P6, PT, R0, 0xb8, P0 ;  /* 0x000000b80000780c */ /* 0x000fe200007c4270 */
[----:B--2---:R-:W-:Y:S01]  /*17170*/  FMUL R17, R189, UR23 ;  /* 0x00000017bd117c20 */ /* 0x004fe20008400000 */
[----:B---3--:R-:W-:Y:S01]  /*17180*/  FMUL R9, R190, UR23 ;  /* 0x00000017be097c20 */ /* 0x008fe20008400000 */
[----:B------:R-:W-:-:S04]  /*17190*/  IMAD.WIDE.U32 R12, R23, 0x1c, R10 ;  /* 0x0000001c170c7825 */ /* 0x000fc800078e000a */
[----:B------:R-:W-:Y:S01]  /*171a0*/  FMUL R19, R188, UR23 ;  /* 0x00000017bc137c20 */ /* 0x000fe20008400000 */
[----:B------:R-:W-:Y:S01]  /*171b0*/  FMUL R23, R187, UR23 ;  /* 0x00000017bb177c20 */ /* 0x000fe20008400000 */
[----:B------:R0:W-:Y:S01]  /*171c0*/  @P1 STG.E desc[UR18][R10.64], R9 ;  /* 0x000000090a001986 */ /* 0x0001e2000c101912 */
[----:B------:R-:W-:-:S03]  /*171d0*/  IADD3 R13, R13, UR8, RZ ;  /* 0x000000080d0d7c10 */ /* 0x000fc6000fffe0ff */
        /* <DEDUP_REMOVED lines=13> */
[----:B------:R-:W-:Y:S02]  /*172b0*/  VIADD R15, R9, UR8 ;  /* 0x00000008090f7c36 */ /* 0x000fe40008000000 */
[----:B------:R-:W-:Y:S01]  /*172c0*/  FMUL R9, R183, UR23 ;  /* 0x00000017b7097c20 */ /* 0x000fe20008400000 */
[----:B------:R-:W-:Y:S01]  /*172d0*/  IMAD.MOV.U32 R14, RZ, RZ, R8 ;  /* 0x000000ffff0e7224 */ /* 0x000fe200078e0008 */
[----:B------:R-:W-:Y:S01]  /*172e0*/  @P1 STG.E desc[UR18][R6.64], R21 ;  /* 0x0000001506001986 */ /* 0x000fe2000c101912 */
[----:B------:R-:W-:-:S03]  /*172f0*/  IADD3 R10, P1, R6, UR9, RZ ;  /* 0x00000009060a7c10 */ /* 0x000fc6000ff3e0ff */
[----:B------:R0:W-:Y:S01]  /*17300*/  @P3 STG.E desc[UR18][R12.64+0x20], R17 ;  /* 0x000020110c003986 */ /* 0x0001e2000c101912 */
[----:B------:R-:W-:-:S03]  /*17310*/  ISETP.GT.AND P3, PT, R0, 0xc1, P0 ;  /* 0x000000c10000780c */ /* 0x000fc60000764270 */
[----:B------:R2:W-:Y:S01]  /*17320*/  @P6 STG.E desc[UR18][R6.64+0x20], R19 ;  /* 0x0000201306006986 */ /* 0x0005e2000c101912 */
[C---:B------:R-:W-:Y:S02]  /*17330*/  ISETP.GT.AND P6, PT, R0.reuse, 0xc0, P2 ;  /* 0x000000c00000780c */ /* 0x040fe400017c4270 */
[----:B------:R-:W-:Y:S01]  /*17340*/  IADD3.X R11, R7, UR29, RZ, P1, !PT ;  /* 0x0000001d070b7c10 */ /* 0x000fe20008ffe4ff */
[----:B------:R3:W-:Y:S01]  /*17350*/  @P5 STG.E desc[UR18][R14.64], R9 ;  /* 0x000000090e005986 */ /* 0x0007e2000c101912 */
[C---:B------:R-:W-:Y:S02]  /*17360*/  ISETP.GT.AND P5, PT, R0.reuse, 0xc1, P2 ;  /* 0x000000c10000780c */ /* 0x040fe400017a4270 */
[----:B------:R-:W-:Y:S02]  /*17370*/  ISETP.GT.AND P1, PT, R0, 0xc8, P0 ;  /* 0x000000c80000780c */ /* 0x000fe40000724270 */
[----:B0-----:R-:W-:Y:S01]  /*17380*/  MOV R13, UR28 ;  /* 0x0000001c000d7c02 */ /* 0x001fe20008000f00 */
[----:B------:R-:W-:Y:S01]  /*17390*/  FMUL R17, R182, UR23 ;  /* 0x00000017b6117c20 */ /* 0x000fe20008400000 */
[----:B------:R-:W-:Y:S01]  /*173a0*/  FMUL R21, R180, UR23 ;  /* 0x00000017b4157c20 */ /* 0x000fe20008400000 */
[----:B--2---:R-:W-:-:S02]  /*173b0*/  FMUL R19, R181, UR23 ;  /* 0x00000017b5137c20 */ /* 0x004fc40008400000 */
[----:B------:R-:W-:-:S04]  /*173c0*/  IMAD.WIDE.U32 R6, R13, 0x1c, R10 ;  /* 0x0000001c0d067825 */ /* 0x000fc800078e000a */
[----:B------:R-:W-:Y:S01]  /*173d0*/  FMUL R23, R179, UR23 ;  /* 0x00000017b3177c20 */ /* 0x000fe20008400000 */
[----:B------:R-:W-:Y:S01]  /*173e0*/  @P3 STG.E desc[UR18][R10.64], R17 ;  /* 0x000000110a003986 */ /* 0x000fe2000c101912 */
[----:B------:R-:W-:Y:S02]  /*173f0*/  VIADD R13, R7, UR8 ;  /* 0x00000008070d7c36 */ /* 0x000fe40008000000 */
[----:B------:R-:W-:Y:S01]  /*17400*/  IMAD.MOV.U32 R12, RZ, RZ, R6 ;  /* 0x000000ffff0c7224 */ /* 0x000fe200078e0006 */
[----:B------:R-:W-:Y:S01]  /*17410*/  ISETP.GT.AND P3, PT, R0, 0xc9, P0 ;  /* 0x000000c90000780c */ /* 0x000fe20000764270 */
        /* <DEDUP_REMOVED lines=8> */
[----:B------:R-:W-:Y:S01]  /*174a0*/  MOV R7, UR28 ;  /* 0x0000001c00077c02 */ /* 0x000fe20008000f00 */
[----:B------:R-:W-:Y:S01]  /*174b0*/  FMUL R17, R177, UR23 ;  /* 0x00000017b1117c20 */ /* 0x000fe20008400000 */
[----:B------:R-:W-:Y:S01]  /*174c0*/  ISETP.GT.AND P6, PT, R0, 0xd0, P0 ;  /* 0x000000d00000780c */ /* 0x000fe200007c4270 */
[----:B------:R-:W-:Y:S01]  /*174d0*/  FMUL R19, R176, UR23 ;  /* 0x00000017b0137c20 */ /* 0x000fe20008400000 */
[----:B------:R0:W-:Y:S01]  /*174e0*/  @P3 STG.E desc[UR18][R8.64], R15 ;  /* 0x0000000f08003986 */ /* 0x0001e2000c101912 */
[----:B--2---:R-:W-:Y:S01]  /*174f0*/  IADD3 R10, P3, R8, UR9, RZ ;  /* 0x00000009080a7c10 */ /* 0x004fe2000ff7e0ff */
[----:B------:R-:W-:-:S02]  /*17500*/  IMAD.WIDE.U32 R6, R7, 0x1c, R8 ;  /* 0x0000001c07067825 */ /* 0x000fc400078e0008 */
[----:B------:R-:W-:Y:S01]  /*17510*/  @P5 STG.E desc[UR18][R12.64+0x20], R17 ;  /* 0x000020110c005986 */ /* 0x000fe2000c101912 */
[----:B------:R-:W-:Y:S01]  /*17520*/  IADD3.X R11, R9, UR29, RZ, P3, !PT ;  /* 0x0000001d090b7c10 */ /* 0x000fe20009ffe4ff */
[----:B------:R-:W-:Y:S02]  /*17530*/  FMUL R21, R175, UR23 ;  /* 0x00000017af157c20 */ /* 0x000fe40008400000 */
[----:B------:R2:W-:Y:S01]  /*17540*/  @P1 STG.E desc[UR18][R8.64+0x20], R19 ;  /* 0x0000201308001986 */ /* 0x0005e2000c101912 */
[C---:B------:R-:W-:Y:S02]  /*17550*/  ISETP.GT.AND P1, PT, R0.reuse, 0xd1, P0 ;  /* 0x000000d10000780c */ /* 0x040fe40000724270 */
[C---:B------:R-:W-:Y:S01]  /*17560*/  ISETP.GT.AND P3, PT, R0.reuse, 0xd0, P2 ;  /* 0x000000d00000780c */ /* 0x040fe20001764270 */
[----:B0-----:R-:W-:Y:S01]  /*17570*/  VIADD R15, R7, UR8 ;  /* 0x00000008070f7c36 */ /* 0x001fe20008000000 */
[----:B------:R-:W-:Y:S02]  /*17580*/  MOV R14, R6 ;  /* 0x00000006000e7202 */ /* 0x000fe40000000f00 */
[----:B------:R-:W-:Y:S01]  /*17590*/  ISETP.GT.AND P5, PT, R0, 0xd1, P2 ;  /* 0x000000d10000780c */ /* 0x000fe200017a4270 */
[----:B------:R-:W-:-:S02]  /*175a0*/  IMAD.U32 R23, RZ, RZ, UR28 ;  /* 0x0000001cff177e24 */ /* 0x000fc4000f8e00ff */
[----:B------:R-:W-:Y:S01]  /*175b0*/  @P6 STG.E desc[UR18][R14.64], R21 ;  /* 0x000000150e006986 */ /* 0x000fe2000c101912 */
[----:B------:R-:W-:Y:S01]  /*175c0*/  ISETP.GT.AND P6, PT, R0, 0xd8, P0 ;  /* 0x000000d80000780c */ /* 0x000fe200007c4270 */
[----:B--2---:R-:W-:Y:S01]  /*175d0*/  FMUL R9, R174, UR23 ;  /* 0x00000017ae097c20 */ /* 0x004fe20008400000 */
[----:B------:R-:W-:Y:S01]  /*175e0*/  FMUL R17, R173, UR23 ;  /* 0x00000017ad117c20 */ /* 0x000fe20008400000 */
[----:B------:R-:W-:Y:S01]  /*175f0*/  FMUL R19, R172, UR23 ;  /* 0x00000017ac137c20 */ /* 0x000fe20008400000 */
[----:B------:R-:W-:Y:S02]  /*17600*/  IMAD.WIDE.U32 R12, R23, 0x1c, R10 ;  /* 0x0000001c170c7825 */ /* 0x000fe400078e000a */
[----:B------:R0:W-:Y:S02]  /*17610*/  @P1 STG.E desc[UR18][R10.64], R9 ;  /* 0x000000090a001986 */ /* 0x0001e4000c101912 */
[----:B------:R-:W-:Y:S01]  /*17620*/  FMUL R23, R171, UR23 ;  /* 0x00000017ab177c20 */ /* 0x000fe20008400000 */
[----:B------:R-:W-:Y:S01]  /*17630*/  VIADD R13, R13, UR8 ;  /* 0x000000080d0d7c36 */ /* 0x000fe20008000000 */
[----:B------:R2:W-:Y:S04]  /*17640*/  @P3 STG.E desc[UR18][R14.64+0x20], R17 ;  /* 0x000020110e003986 */ /* 0x0005e8000c101912 */
[----:B------:R3:W-:Y:S01]  /*17650*/  @P5 STG.E desc[UR18][R10.64+0x20], R19 ;  /* 0x000020130a005986 */ /* 0x0007e2000c101912 */
[----:B------:R-:W-:-:S02]  /*17660*/  IADD3 R6, P5, R10, UR9, RZ ;  /* 0x000000090a067c10 */ /* 0x000fc4000ffbe0ff */
[C---:B------:R-:W-:Y:S01]  /*17670*/  ISETP.GT.AND P1, PT, R0.reuse, 0xd9, P0 ;  /* 0x000000d90000780c */ /* 0x040fe20000724270 */
[----:B------:R-:W-:Y:S01]  /*17680*/  @P6 STG.E desc[UR18][R12.64], R23 ;  /* 0x000000170c006986 */ /* 0x000fe2000c101912 */
[C---:B------:R-:W-:Y:S02]  /*17690*/  ISETP.GT.AND P3, PT, R0.reuse, 0xd8, P2 ;  /* 0x000000d80000780c */ /* 0x040fe40001764270 */
        /* <DEDUP_REMOVED lines=9> */
[----:B------:R-:W-:Y:S01]  /*17730*/  MOV R14, R8 ;  /* 0x00000008000e7202 */ /* 0x000fe20000000f00 */
[----:B------:R-:W-:Y:S01]  /*17740*/  @P1 STG.E desc[UR18][R6.64], R21 ;  /* 0x0000001506001986 */ /* 0x000fe2000c101912 */
[----:B------:R-:W-:-:S03]  /*17750*/  ISETP.GT.AND P1, PT, R0, 0xe1, P0 ;  /* 0x000000e10000780c */ /* 0x000fc60000724270 */
[----:B------:R0:W-:Y:S01]  /*17760*/  @P3 STG.E desc[UR18][R12.64+0x20], R17 ;  /* 0x000020110c003986 */ /* 0x0001e2000c101912 */
[----:B------:R-:W-:-:S03]  /*17770*/  IADD3 R10, P3, R6, UR9, RZ ;  /* 0x00000009060a7c10 */ /* 0x000fc6000ff7e0ff */
[----:B------:R2:W-:Y:S01]  /*17780*/  @P6 STG.E desc[UR18][R6.64+0x20], R19 ;  /* 0x0000201306006986 */ /* 0x0005e2000c101912 */
[----:B------:R-:W-:-:S03]  /*17790*/  ISETP.GT.AND P6, PT, R0, 0xe0, P2 ;  /* 0x000000e00000780c */ /* 0x000fc600017c4270 */
[----:B------:R-:W-:Y:S01]  /*177a0*/  @P5 STG.E desc[UR18][R14.64], R9 ;  /* 0x000000090e005986 */ /* 0x000fe2000c101912 */
[C---:B------:R-:W-:Y:S02]  /*177b0*/  ISETP.GT.AND P5, PT, R0.reuse, 0xe1, P2 ;  /* 0x000000e10000780c */ /* 0x040fe400017a4270 */
[----:B------:R-:W-:Y:S01]  /*177c0*/  IADD3.X R11, R7, UR29, RZ, P3, !PT ;  /* 0x0000001d070b7c10 */ /* 0x000fe20009ffe4ff */
[----:B0-----:R-:W-:Y:S01]  /*177d0*/  IMAD.U32 R13, RZ, RZ, UR28 ;  /* 0x0000001cff0d7e24 */ /* 0x001fe2000f8e00ff */
[----:B------:R-:W-:Y:S01]  /*177e0*/  ISETP.GT.AND P3, PT, R0, 0xe8, P0 ;  /* 0x000000e80000780c */ /* 0x000fe20000764270 */
[----:B------:R-:W-:Y:S01]  /*177f0*/  FMUL R17, R166, UR23 ;  /* 0x00000017a6117c20 */ /* 0x000fe20008400000 */
[----:B------:R-:W-:Y:S01]  /*17800*/  FMUL R21, R164, UR23 ;  /* 0x00000017a4157c20 */ /* 0x000fe20008400000 */
[----:B--2---:R-:W-:Y:S01]  /*17810*/  FMUL R19, R165, UR23 ;  /* 0x00000017a5137c20 */ /* 0x004fe20008400000 */
[----:B------:R-:W-:-:S04]  /*17820*/  IMAD.WIDE.U32 R6, R13, 0x1c, R10 ;  /* 0x0000001c0d067825 */ /* 0x000fc800078e000a */
[----:B------:R-:W-:Y:S01]  /*17830*/  FMUL R23, R163, UR23 ;  /* 0x00000017a3177c20 */ /* 0x000fe20008400000 */
[----:B------:R0:W-:Y:S01]  /*17840*/  @P1 STG.E desc[UR18][R10.64], R17 ;  /* 0x000000110a001986 */ /* 0x0001e2000c101912 */
[C---:B------:R-:W-:Y:S01]  /*17850*/  ISETP.GT.AND P1, PT, R0.reuse, 0xe9, P0 ;  /* 0x000000e90000780c */ /* 0x040fe20000724270 */
[----:B------:R-:W-:Y:S01]  /*17860*/  VIADD R13, R7, UR8 ;  /* 0x00000008070d7c36 */ /* 0x000fe20008000000 */
[----:B------:R-:W-:Y:S01]  /*17870*/  MOV R12, R6 ;  /* 0x00000006000c7202 */ /* 0x000fe20000000f00 */
[----:B------:R2:W-:Y:S04]  /*17880*/  @P6 STG.E desc[UR18][R14.64+0x20], R19 ;  /* 0x000020130e006986 */ /* 0x0005e8000c101912 */
[----:B------:R3:W-:Y:S01]  /*17890*/  @P5 STG.E desc[UR18][R10.64+0x20], R21 ;  /* 0x000020150a005986 */ /* 0x0007e2000c101912 */
[----:B------:R-:W-:-:S02]  /*178a0*/  ISETP.GT.AND P5, PT, R0, 0xe8, P2 ;  /* 0x000000e80000780c */ /* 0x000fc400017a4270 */
[----:B------:R-:W-:Y:S01]  /*178b0*/  IADD3 R8, P6, R10, UR9, RZ ;  /* 0x000000090a087c10 */ /* 0x000fe2000ffde0ff */
[----:B------:R-:W-:Y:S01]  /*178c0*/  @P3 STG.E desc[UR18][R12.64], R23 ;  /* 0x000000170c003986 */ /* 0x000fe2000c101912 */
[----:B------:R-:W-:Y:S01]  /*178d0*/  ISETP.GT.AND P3, PT, R0, 0xe9, P2 ;  /* 0x000000e90000780c */ /* 0x000fe20001764270 */
[----:B0-----:R-:W-:Y:S01]  /*178e0*/  FMUL R17, R161, UR23 ;  /* 0x00000017a1117c20 */ /* 0x001fe20008400000 */
[----:B------:R-:W-:Y:S01]  /*178f0*/  IADD3.X R9, R11, UR29, RZ, P6, !PT ;  /* 0x0000001d0b097c10 */ /* 0x000fe2000b7fe4ff */
[----:B--2---:R-:W-:Y:S01]  /*17900*/  FMUL R15, R162, UR23 ;  /* 0x00000017a20f7c20 */ /* 0x004fe20008400000 */
[----:B------:R-:W-:-:S04]  /*17910*/  FMUL R19, R160, UR23 ;  /* 0x00000017a0137c20 */ /* 0x000fc80008400000 */
[----:B------:R0:W-:Y:S01]  /*17920*/  @P1 STG.E desc[UR18][R8.64], R15 ;  /* 0x0000000f08001986 */ /* 0x0001e2000c101912 */
[----:B------:R-:W-:-:S03]  /*17930*/  IMAD.U32 R7, RZ, RZ, UR28 ;  /* 0x0000001cff077e24 */ /* 0x000fc6000f8e00ff */
[----:B------:R2:W-:Y:S01]  /*17940*/  @P5 STG.E desc[UR18][R12.64+0x20], R17 ;  /* 0x000020110c005986 */ /* 0x0005e2000c101912 */
[----:B---3--:R-:W-:Y:S02]  /*17950*/  IADD3 R10, P5, R8, UR9, RZ ;  /* 0x00000009080a7c10 */ /* 0x008fe4000ffbe0ff */
[C---:B------:R-:W-:Y:S01]  /*17960*/  ISETP.GT.AND P1, PT, R0.reuse, 0xf0, P0 ;  /* 0x000000f00000780c */ /* 0x040fe20000724270 */
[----:B------:R3:W-:Y:S01]  /*17970*/  @P3 STG.E desc[UR18][R8.64+0x20], R19 ;  /* 0x0000201308003986 */ /* 0x0007e2000c101912 */
[C---:B------:R-:W-:Y:S02]  /*17980*/  ISETP.GT.AND P3, PT, R0.reuse, 0xf1, P0 ;  /* 0x000000f10000780c */ /* 0x040fe40000764270 */
[----:B------:R-:W-:Y:S01]  /*17990*/  IADD3.X R11, R9, UR29, RZ, P5, !PT ;  /* 0x0000001d090b7c10 */ /* 0x000fe2000affe4ff */
[----:B------:R-:W-:Y:S01]  /*179a0*/  IMAD.WIDE.U32 R6, R7, 0x1c, R8 ;  /* 0x0000001c07067825 */ /* 0x000fe200078e0008 */
[C---:B------:R-:W-:Y:S02]  /*179b0*/  ISETP.GT.AND P5, PT, R0.reuse, 0xf0, P2 ;  /* 0x000000f00000780c */ /* 0x040fe400017a4270 */
[----:B------:R-:W-:Y:S01]  /*179c0*/  ISETP.GT.AND P6, PT, R0, 0xf1, P2 ;  /* 0x000000f10000780c */ /* 0x000fe200017c4270 */
[----:B0-----:R-:W-:-:S02]  /*179d0*/  IMAD.U32 R15, RZ, RZ, UR28 ;  /* 0x0000001cff0f7e24 */ /* 0x001fc4000f8e00ff */
[----:B------:R-:W-:Y:S01]  /*179e0*/  FMUL R21, R159, UR23 ;  /* 0x000000179f157c20 */ /* 0x000fe20008400000 */
[----:B------:R-:W-:Y:S01]  /*179f0*/  IADD3 R7, R7, UR8, RZ ;  /* 0x0000000807077c10 */ /* 0x000fe2000fffe0ff */
[----:B--2---:R-:W-:-:S04]  /*17a00*/  IMAD.WIDE.U32 R12, R15, 0x1c, R10 ;  /* 0x0000001c0f0c7825 */ /* 0x004fc800078e000a */
[----:B------:R-:W-:Y:S01]  /*17a10*/  FMUL R15, R158, UR23 ;  /* 0x000000179e0f7c20 */ /* 0x000fe20008400000 */
[----:B------:R-:W-:Y:S01]  /*17a20*/  FMUL R17, R157, UR23 ;  /* 0x000000179d117c20 */ /* 0x000fe20008400000 */
[----:B---3--:R-:W-:Y:S01]  /*17a30*/  FMUL R19, R156, UR23 ;  /* 0x000000179c137c20 */ /* 0x008fe20008400000 */
[----:B------:R-:W-:Y:S01]  /*17a40*/  @P1 STG.E desc[UR18][R6.64], R21 ;  /* 0x0000001506001986 */ /* 0x000fe2000c101912 */
[----:B------:R-:W-:-:S03]  /*17a50*/  ISETP.GT.AND P1, PT, R0, 0xf8, P0 ;  /* 0x000000f80000780c */ /* 0x000fc60000724270 */
[----:B------:R0:W-:Y:S01]  /*17a60*/  @P3 STG.E desc[UR18][R10.64], R15 ;  /* 0x0000000f0a003986 */ /* 0x0001e2000c101912 */
[----:B------:R-:W-:-:S03]  /*17a70*/  ISETP.GT.AND P0, PT, R0, 0xf9, P0 ;  /* 0x000000f90000780c */ /* 0x000fc60000704270 */
[----:B------:R2:W-:Y:S01]  /*17a80*/  @P5 STG.E desc[UR18][R6.64+0x20], R17 ;  /* 0x0000201106005986 */ /* 0x0005e2000c101912 */
[----:B------:R-:W-:-:S03]  /*17a90*/  ISETP.GT.AND P5, PT, R0, 0xf8, P2 ;  /* 0x000000f80000780c */ /* 0x000fc600017a4270 */
[----:B------:R3:W-:Y:S01]  /*17aa0*/  @P6 STG.E desc[UR18][R10.64+0x20], R19 ;  /* 0x000020130a006986 */ /* 0x0007e2000c101912 */
[----:B------:R-:W-:Y:S02]  /*17ab0*/  IADD3 R8, P6, R10, UR9, RZ ;  /* 0x000000090a087c10 */ /* 0x000fe4000ffde0ff */
[----:B------:R-:W-:Y:S02]  /*17ac0*/  ISETP.GT.AND P2, PT, R0, 0xf9, P2 ;  /* 0x000000f90000780c */ /* 0x000fe40001744270 */
[----:B------:R-:W-:Y:S01]  /*17ad0*/  ISETP.GT.AND P3, PT, R154, 0x80, PT ;  /* 0x000000809a00780c */ /* 0x000fe20003f64270 */
[----:B------:R-:W-:Y:S01]  /*17ae0*/  VIADD R13, R13, UR8 ;  /* 0x000000080d0d7c36 */ /* 0x000fe20008000000 */
[----:B------:R-:W-:Y:S01]  /*17af0*/  IADD3.X R9, R11, UR29, RZ, P6, !PT ;  /* 0x0000001d0b097c10 */ /* 0x000fe2000b7fe4ff */
[----:B------:R-:W-:Y:S01]  /*17b00*/  FMUL R23, R155, UR23 ;  /* 0x000000179b177c20 */ /* 0x000fe20008400000 */
[----:B------:R-:W-:Y:S01]  /*17b10*/  ISETP.GT.AND P6, PT, R0, RZ, P3 ;  /* 0x000000ff0000720c */ /* 0x000fe20001fc4270 */
[----:B0-----:R-:W-:Y:S01]  /*17b20*/  FMUL R15, R152, UR23 ;  /* 0x00000017980f7c20 */ /* 0x001fe20008400000 */
[----:B--2---:R-:W-:Y:S01]  /*17b30*/  FMUL R17, R20, UR23 ;  /* 0x0000001714117c20 */ /* 0x004fe20008400000 */
[----:B---3--:R-:W-:Y:S01]  /*17b40*/  FMUL R11, R22, UR23 ;  /* 0x00000017160b7c20 */ /* 0x008fe20008400000 */
[----:B------:R-:W-:Y:S01]  /*17b50*/  @P1 STG.E desc[UR18][R12.64], R23 ;  /* 0x000000170c001986 */ /* 0x000fe2000c101912 */
[----:B------:R-:W-:Y:S01]  /*17b60*/  ISETP.GT.AND P1, PT, R154, 0x88, PT ;  /* 0x000000889a00780c */ /* 0x000fe20003f24270 */
[----:B------:R-:W-:-:S02]  /*17b70*/  FMUL R19, R24, UR23 ;  /* 0x0000001718137c20 */ /* 0x000fc40008400000 */
[----:B------:R-:W-:Y:S01]  /*17b80*/  @P0 STG.E desc[UR18][R8.64], R15 ;  /* 0x0000000f08000986 */ /* 0x000fe2000c101912 */
[----:B------:R-:W-:-:S03]  /*17b90*/  ISETP.GT.AND P0, PT, R0, 0x1, P1 ;  /* 0x000000010000780c */ /* 0x000fc60000f04270 */
[----:B------:R-:W-:Y:S01]  /*17ba0*/  @P5 STG.E desc[UR18][R12.64+0x20], R11 ;  /* 0x0000200b0c005986 */ /* 0x000fe2000c101912 */
[----:B------:R-:W-:-:S03]  /*17bb0*/  ISETP.GT.AND P5, PT, R0, 0x1, P3 ;  /* 0x000000010000780c */ /* 0x000fc60001fa4270 */
[----:B------:R0:W-:Y:S01]  /*17bc0*/  @P2 STG.E desc[UR18][R8.64+0x20], R17 ;  /* 0x0000201108002986 */ /* 0x0001e2000c101912 */
[C---:B------:R-:W-:Y:S01]  /*17bd0*/  ISETP.GT.AND P2, PT, R0.reuse, RZ, P1 ;  /* 0x000000ff0000720c */ /* 0x040fe20000f44270 */
[----:B------:R-:W-:Y:S02]  /*17be0*/  IMAD.U32 R7, RZ, RZ, UR28 ;  /* 0x0000001cff077e24 */ /* 0x000fe4000f8e00ff */
[----:B------:R-:W-:Y:S01]  /*17bf0*/  @P6 STG.E desc[UR18][R4.64+0x200], R19 ;  /* 0x0002001304006986 */ /* 0x000fe2000c101912 */
[----:B------:R-:W-:Y:S01]  /*17c00*/  ISETP.GT.AND P6, PT, R0, 0x8, P3 ;  /* 0x000000080000780c */ /* 0x000fe20001fc4270 */
[----:B------:R-:W-:-:S04]  /*17c10*/  IMAD.WIDE.U32 R6, R7, 0x1c, R2 ;  /* 0x0000001c07067825 */ /* 0x000fc800078e0002 */
[----:B------:R-:W-:Y:S01]  /*17c20*/  FMUL R25, R25, UR23 ;  /* 0x0000001719197c20 */ /* 0x000fe20008400000 */
[----:B------:R-:W-:Y:S01]  /*17c30*/  FMUL R27, R27, UR23 ;  /* 0x000000171b1b7c20 */ /* 0x000fe20008400000 */
[----:B0-----:R-:W-:Y:S01]  /*17c40*/  FMUL R9, R26, UR23 ;  /* 0x000000171a097c20 */ /* 0x001fe20008400000 */
[----:B------:R-:W-:Y:S01]  /*17c50*/  IADD3 R11, R7, UR8, RZ ;  /* 0x00000008070b7c10 */ /* 0x000fe2000fffe0ff */
[----:B------:R-:W-:Y:S01]  /*17c60*/  IMAD.MOV.U32 R10, RZ, RZ, R6 ;  /* 0x000000ffff0a7224 */ /* 0x000fe200078e0006 */
[----:B------:R-:W-:Y:S01]  /*17c70*/  @P5 STG.E desc[UR18][R2.64+0x200], R25 ;  /* 0x0002001902005986 */ /* 0x000fe2000c101912 */
[----:B------:R-:W-:Y:S01]  /*17c80*/  FMUL R13, R28, UR23 ;  /* 0x000000171c0d7c20 */ /* 0x000fe20008400000 */
[----:B------:R-:W-:Y:S02]  /*17c90*/  IADD3 R6, P5, R2, UR9, RZ ;  /* 0x0000000902067c10 */ /* 0x000fe4000ffbe0ff */
[----:B------:R-:W-:Y:S01]  /*17ca0*/  @P2 STG.E desc[UR18][R4.64+0x220], R9 ;  /* 0x0002200904002986 */ /* 0x000fe2000c101912 */
[----:B------:R-:W-:-:S03]  /*17cb0*/  ISETP.GT.AND P2, PT, R0, 0x8, P1 ;  /* 0x000000080000780c */ /* 0x000fc60000f44270 */
[----:B------:R0:W-:Y:S01]  /*17cc0*/  @P0 STG.E desc[UR18][R2.64+0x220], R27 ;  /* 0x0002201b02000986 */ /* 0x0001e2000c101912 */
[C---:B------:R-:W-:Y:S01]  /*17cd0*/  ISETP.GT.AND P0, PT, R0.reuse, 0x9, P3 ;  /* 0x000000090000780c */ /* 0x040fe20001f04270 */
[----:B------:R-:W-:Y:S01]  /*17ce0*/  IMAD.U32 R17, RZ, RZ, UR28 ;  /* 0x0000001cff117e24 */ /* 0x000fe2000f8e00ff */
[----:B------:R-:W-:Y:S01]  /*17cf0*/  IADD3.X R7, R3, UR29, RZ, P5, !PT ;  /* 0x0000001d03077c10 */ /* 0x000fe2000affe4ff */
[----:B------:R2:W-:Y:S01]  /*17d00*/  @P6 STG.E desc[UR18][R10.64+0x200], R13 ;  /* 0x0002000d0a006986 */ /* 0x0005e2000c101912 */
[C---:B------:R-:W-:Y:S02]  /*17d10*/  ISETP.GT.AND P6, PT, R0.reuse, 0x9, P1 ;  /* 0x000000090000780c */ /* 0x040fe40000fc4270 */
[----:B------:R-:W-:Y:S01]  /*17d20*/  ISETP.GT.AND P5, PT, R0, 0x10, P3 ;  /* 0x000000100000780c */ /* 0x000fe20001fa4270 */
[----:B------:R-:W-:Y:S01]  /*17d30*/  FMUL R29, R29, UR23 ;  /* 0x000000171d1d7c20 */ /* 0x000fe20008400000 */
[----:B------:R-:W-:Y:S01]  /*17d40*/  FMUL R15, R30, UR23 ;  /* 0x000000171e0f7c20 */ /* 0x000fe20008400000 */
[----:B0-----:R-:W-:-:S04]  /*17d50*/  IMAD.WIDE.U32 R2, R17, 0x1c, R6 ;  /* 0x0000001c11027825 */ /* 0x001fc800078e0006 */
[----:B------:R-:W-:Y:S01]  /*17d60*/  FMUL R31, R31, UR23 ;  /* 0x000000171f1f7c20 */ /* 0x000fe20008400000 */
[----:B------:R-:W-:Y:S01]  /*17d70*/  @P0 STG.E desc[UR18][R6.64+0x200], R29 ;  /* 0x0002001d06000986 */ /* 0x000fe2000c101912 */
[----:B--2---:R-:W-:Y:S01]  /*17d80*/  FMUL R13, R32, UR23 ;  /* 0x00000017200d7c20 */ /* 0x004fe20008400000 */
[----:B------:R-:W-:Y:S01]  /*17d90*/  IADD3 R9, R3, UR8, RZ ;  /* 0x0000000803097c10 */ /* 0x000fe2000fffe0ff */
[----:B------:R-:W-:Y:S01]  /*17da0*/  IMAD.MOV.U32 R8, RZ, RZ, R2 ;  /* 0x000000ffff087224 */ /* 0x000fe200078e0002 */
[C---:B------:R-:W-:Y:S01]  /*17db0*/  ISETP.GT.AND P0, PT, R0.reuse, 0x11, P3 ;  /* 0x000000110000780c */ /* 0x040fe20001f04270 */
[----:B------:R0:W-:Y:S01]  /*17dc0*/  @P2 STG.E desc[UR18][R10.64+0x220], R15 ;  /* 0x0002200f0a002986 */ /* 0x0001e2000c101912 */
[----:B------:R-:W-:-:S03]  /*17dd0*/  ISETP.GT.AND P2, PT, R0, 0x10, P1 ;  /* 0x000000100000780c */ /* 0x000fc60000f44270 */
[----:B------:R-:W-:Y:S01]  /*17de0*/  @P6 STG.E desc[UR18][R6.64+0x220], R31 ;  /* 0x0002201f06006986 */ /* 0x000fe2000c101912 */
[----:B------:R-:W-:-:S03]  /*17df0*/  IADD3 R4, P6, R6, UR9, RZ ;  /* 0x0000000906047c10 */ /* 0x000fc6000ffde0ff */
[----:B------:R2:W-:Y:S01]  /*17e00*/  @P5 STG.E desc[UR18][R8.64+0x200], R13 ;  /* 0x0002000d08005986 */ /* 0x0005e2000c101912 */
[C---:B------:R-:W-:Y:S01]  /*17e10*/  ISETP.GT.AND P5, PT, R0.reuse, 0x11, P1 ;  /* 0x000000110000780c */ /* 0x040fe20000fa4270 */
[----:B------:R-:W-:Y:S01]  /*17e20*/  FMUL R33, R33, UR23 ;  /* 0x0000001721217c20 */ /* 0x000fe20008400000 */
[----:B------:R-:W-:Y:S01]  /*17e30*/  IADD3.X R5, R7, UR29, RZ, P6, !PT ;  /* 0x0000001d07057c10 */ /* 0x000fe2000b7fe4ff */
[----:B------:R-:W-:Y:S01]  /*17e40*/  IMAD.U32 R3, RZ, RZ, UR28 ;  /* 0x0000001cff037e24 */ /* 0x000fe2000f8e00ff */
[----:B------:R-:W-:Y:S01]  /*17e50*/  ISETP.GT.AND P6, PT, R0, 0x18, P3 ;  /* 0x000000180000780c */ /* 0x000fe20001fc4270 */
[----:B0-----:R-:W-:Y:S01]  /*17e60*/  FMUL R15, R34, UR23 ;  /* 0x00000017220f7c20 */ /* 0x001fe20008400000 */
[----:B------:R-:W-:Y:S01]  /*17e70*/  FMUL R35, R35, UR23 ;  /* 0x0000001723237c20 */ /* 0x000fe20008400000 */
[----:B------:R-:W-:Y:S01]  /*17e80*/  IMAD.WIDE.U32 R2, R3, 0x1c, R4 ;  /* 0x0000001c03027825 */ /* 0x000fe200078e0004 */
[----:B------:R-:W-:Y:S01]  /*17e90*/  @P0 STG.E desc[UR18][R4.64+0x200], R33 ;  /* 0x0002002104000986 */ /* 0x000fe2000c101912 */
[----:B------:R-:W-:-:S03]  /*17ea0*/  ISETP.GT.AND P0, PT, R0, 0x19, P3 ;  /* 0x000000190000780c */ /* 0x000fc60001f04270 */
[----:B------:R0:W-:Y:S01]  /*17eb0*/  @P2 STG.E desc[UR18][R8.64+0x220], R15 ;  /* 0x0002200f08002986 */ /* 0x0001e2000c101912 */
[----:B--2---:R-:W-:Y:S01]  /*17ec0*/  FMUL R13, R36, UR23 ;  /* 0x00000017240d7c20 */ /* 0x004fe20008400000 */
[----:B------:R-:W-:Y:S01]  /*17ed0*/  IADD3 R11, R3, UR8, RZ ;  /* 0x00000008030b7c10 */ /* 0x000fe2000fffe0ff */
[----:B------:R-:W-:Y:S01]  /*17ee0*/  IMAD.MOV.U32 R10, RZ, RZ, R2 ;  /* 0x000000ffff0a7224 */ /* 0x000fe200078e0002 */
[----:B------:R2:W-:Y:S01]  /*17ef0*/  @P5 STG.E desc[UR18][R4.64+0x220], R35 ;  /* 0x0002202304005986 */ /* 0x0005e2000c101912 */
[----:B------:R-:W-:Y:S01]  /*17f00*/  IADD3 R6, P5, R4, UR9, RZ ;  /* 0x0000000904067c10 */ /* 0x000fe2000ffbe0ff */
[----:B------:R-:W-:Y:S01]  /*17f10*/  FMUL R37, R37, UR23 ;  /* 0x0000001725257c20 */ /* 0x000fe20008400000 */
[C---:B------:R-:W-:Y:S01]  /*17f20*/  ISETP.GT.AND P2, PT, R0.reuse, 0x18, P1 ;  /* 0x000000180000780c */ /* 0x040fe20000f44270 */
[----:B------:R3:W-:Y:S01]  /*17f30*/  @P6 STG.E desc[UR18][R10.64+0x200], R13 ;  /* 0x0002000d0a006986 */ /* 0x0007e2000c101912 */
[----:B------:R-:W-:Y:S02]  /*17f40*/  IADD3.X R7, R5, UR29, RZ, P5, !PT ;  /* 0x0000001d05077c10 */ /* 0x000fe4000affe4ff */
[----:B------:R-:W-:Y:S01]  /*17f50*/  ISETP.GT.AND P6, PT, R0, 0x19, P1 ;  /* 0x000000190000780c */ /* 0x000fe20000fc4270 */
[----:B------:R-:W-:-:S02]  /*17f60*/  IMAD.U32 R3, RZ, RZ, UR28 ;  /* 0x0000001cff037e24 */ /* 0x000fc4000f8e00ff */
[----:B------:R-:W-:Y:S01]  /*17f70*/  @P0 STG.E desc[UR18][R6.64+0x200], R37 ;  /* 0x0002002506000986 */ /* 0x000fe2000c101912 */
[----:B------:R-:W-:Y:S01]  /*17f80*/  ISETP.GT.AND P0, PT, R0, 0x20, P3 ;  /* 0x000000200000780c */ /* 0x000fe20001f04270 */
[----:B0-----:R-:W-:Y:S01]  /*17f90*/  FMUL R9, R38, UR23 ;  /* 0x0000001726097c20 */ /* 0x001fe20008400000 */
[----:B------:R-:W-:-:S04]  /*17fa0*/  IMAD.WIDE.U32 R2, R3, 0x1c, R6 ;  /* 0x0000001c03027825 */ /* 0x000fc800078e0006 */
[----:B------:R-:W-:Y:S01]  /*17fb0*/  FMUL R39, R39, UR23 ;  /* 0x0000001727277c20 */ /* 0x000fe20008400000 */
[----:B------:R-:W-:Y:S01]  /*17fc0*/  FMUL R15, R40, UR23 ;  /* 0x00000017280f7c20 */ /* 0x000fe20008400000 */
[----:B------:R0:W-:Y:S01]  /*17fd0*/  @P2 STG.E desc[UR18][R10.64+0x220], R9 ;  /* 0x000220090a002986 */ /* 0x0001e2000c101912 */
[----:B--2---:R-:W-:Y:S01]  /*17fe0*/  IADD3 R4, P2, R6, UR9, RZ ;  /* 0x0000000906047c10 */ /* 0x004fe2000ff5e0ff */
[----:B------:R-:W-:Y:S01]  /*17ff0*/  IMAD.MOV.U32 R12, RZ, RZ, R2 ;  /* 0x000000ffff0c7224 */ /* 0x000fe200078e0002 */
[----:B---3--:R-:W-:Y:S01]  /*18000*/  IADD3 R13, R3, UR8, RZ ;  /* 0x00000008030d7c10 */ /* 0x008fe2000fffe0ff */
[----:B------:R2:W-:Y:S01]  /*18010*/  @P6 STG.E desc[UR18][R6.64+0x220], R39 ;  /* 0x0002202706006986 */ /* 0x0005e2000c101912 */
[C---:B------:R-:W-:Y:S02]  /*18020*/  ISETP.GT.AND P6, PT, R0.reuse, 0x21, P3 ;  /* 0x000000210000780c */ /* 0x040fe40001fc4270 */
[----:B------:R-:W-:Y:S02]  /*18030*/  IADD3.X R5, R7, UR29, RZ, P2, !PT ;  /* 0x0000001d07057c10 */ /* 0x000fe400097fe4ff */
[C---:B------:R-:W-:Y:S01]  /*18040*/  ISETP.GT.AND P5, PT, R0.reuse, 0x20, P1 ;  /* 0x000000200000780c */ /* 0x040fe20000fa4270 */
[----:B------:R3:W-:Y:S01]  /*18050*/  @P0 STG.E desc[UR18][R12.64+0x200], R15 ;  /* 0x0002000f0c000986 */ /* 0x0007e2000c101912 */
[----:B------:R-:W-:-:S02]  /*18060*/  ISETP.GT.AND P2, PT, R0, 0x21, P1 ;  /* 0x000000210000780c */ /* 0x000fc40000f44270 */
[----:B------:R-:W-:Y:S01]  /*18070*/  ISETP.GT.AND P0, PT, R0, 0x28, P3 ;  /* 0x000000280000780c */ /* 0x000fe20001f04270 */
[----:B0-----:R-:W-:-:S04]  /*18080*/  IMAD.WIDE.U32 R8, R17, 0x1c, R4 ;  /* 0x0000001c11087825 */ /* 0x001fc800078e0004 */
[----:B------:R-:W-:Y:S01]  /*18090*/  FMUL R41, R41, UR23 ;  /* 0x0000001729297c20 */ /* 0x000fe20008400000 */
[----:B--2---:R-:W-:Y:S01]  /*180a0*/  FMUL R7, R42, UR23 ;  /* 0x000000172a077c20 */ /* 0x004fe20008400000 */
[----:B------:R-:W-:Y:S01]  /*180b0*/  FMUL R43, R43, UR23 ;  /* 0x000000172b2b7c20 */ /* 0x000fe20008400000 */
[----:B------:R-:W-:Y:S02]  /*180c0*/  VIADD R9, R9, UR8 ;  /* 0x0000000809097c36 */ /* 0x000fe40008000000 */
[----:B------:R-:W-:Y:S01]  /*180d0*/  FMUL R11, R44, UR23 ;  /* 0x000000172c0b7c20 */ /* 0x000fe20008400000 */
[----:B------:R-:W-:Y:S01]  /*180e0*/  @P6 STG.E desc[UR18][R4.64+0x200], R41 ;  /* 0x0002002904006986 */ /* 0x000fe2000c101912 */
[----:B------:R-:W-:-:S03]  /*180f0*/  IADD3 R2, P6, R4, UR9, RZ ;  /* 0x0000000904027c10 */ /* 0x000fc6000ffde0ff */
[----:B------:R0:W-:Y:S01]  /*18100*/  @P5 STG.E desc[UR18][R12.64+0x220], R7 ;  /* 0x000220070c005986 */ /* 0x0001e2000c101912 */
[----:B------:R-:W-:-:S03]  /*18110*/  ISETP.GT.AND P5, PT, R0, 0x28, P1 ;  /* 0x000000280000780c */ /* 0x000fc60000fa4270 */
[----:B------:R2:W-:Y:S01]  /*18120*/  @P2 STG.E desc[UR18][R4.64+0x220], R43 ;  /* 0x0002202b04002986 */ /* 0x0005e2000c101912 */
[----:B------:R-:W-:-:S03]  /*18130*/  ISETP.GT.AND P2, PT, R0, 0x29, P3 ;  /* 0x000000290000780c */ /* 0x000fc60001f44270 */
[----:B------:R4:W-:Y:S01]  /*18140*/  @P0 STG.E desc[UR18][R8.64+0x200], R11 ;  /* 0x0002000b08000986 */ /* 0x0009e2000c101912 */
[C---:B------:R-:W-:Y:S02]  /*18150*/  ISETP.GT.AND P0, PT, R0.reuse, 0x29, P1 ;  /* 0x000000290000780c */ /* 0x040fe40000f04270 */
[----:B------:R-:W-:Y:S02]  /*18160*/  IADD3.X R3, R5, UR29, RZ, P6, !PT ;  /* 0x0000001d05037c10 */ /* 0x000fe4000b7fe4ff */
[----:B---3--:R-:W-:Y:S02]  /*18170*/  MOV R15, UR28 ;  /* 0x0000001c000f7c02 */ /* 0x008fe40008000f00 */
[----:B------:R-:W-:Y:S01]  /*18180*/  ISETP.GT.AND P6, PT, R0, 0x30, P3 ;  /* 0x000000300000780c */ /* 0x000fe20001fc4270 */
[----:B------:R-:W-:Y:S01]  /*18190*/  FMUL R45, R45, UR23 ;  /* 0x000000172d2d7c20 */ /* 0x000fe20008400000 */
[----:B0-----:R-:W-:Y:S01]  /*181a0*/  FMUL R13, R46, UR23 ;  /* 0x000000172e0d7c20 */ /* 0x001fe20008400000 */
[----:B--2---:R-:W-:-:S04]  /*181b0*/  IMAD.WIDE.U32 R4, R15, 0x1c, R2 ;  /* 0x0000001c0f047825 */ /* 0x004fc800078e0002 */
[----:B------:R-:W-:Y:S01]  /*181c0*/  FMUL R47, R47, UR23 ;  /* 0x000000172f2f7c20 */ /* 0x000fe20008400000 */
[----:B------:R-:W-:Y:S01]  /*181d0*/  @P2 STG.E desc[UR18][R2.64+0x200], R45 ;  /* 0x0002002d02002986 */ /* 0x000fe2000c101912 */
[----:B----4-:R-:W-:Y:S02]  /*181e0*/  VIADD R11, R5, UR8 ;  /* 0x00000008050b7c36 */ /* 0x010fe40008000000 */
[----:B------:R-:W-:Y:S01]  /*181f0*/  FMUL R5, R48, UR23 ;  /* 0x0000001730057c20 */ /* 0x000fe20008400000 */
[----:B------:R-:W-:Y:S01]  /*18200*/  IMAD.MOV.U32 R10, RZ, RZ, R4 ;  /* 0x000000ffff0a7224 */ /* 0x000fe200078e0004 */
[----:B------:R0:W-:Y:S04]  /*18210*/  @P5 STG.E desc[UR18][R8.64+0x220], R13 ;  /* 0x0002200d08005986 */ /* 0x0001e8000c101912 */
[----:B------:R2:W-:Y:S01]  /*18220*/  @P0 STG.E desc[UR18][R2.64+0x220], R47 ;  /* 0x0002202f02000986 */ /* 0x0005e2000c101912 */
[----:B------:R-:W-:-:S02]  /*18230*/  ISETP.GT.AND P0, PT, R0, 0x31, P3 ;  /* 0x000000310000780c */ /* 0x000fc40001f04270 */
[----:B------:R-:W-:Y:S01]  /*18240*/  ISETP.GT.AND P2, PT, R0, 0x30, P1 ;  /* 0x000000300000780c */ /* 0x000fe20000f44270 */
[----:B------:R3:W-:Y:S01]  /*18250*/  @P6 STG.E desc[UR18][R10.64+0x200], R5 ;  /* 0x000200050a006986 */ /* 0x0007e2000c101912 */
[----:B------:R-:W-:Y:S02]  /*18260*/  IADD3 R6, P5, R2, UR9, RZ ;  /* 0x0000000902067c10 */ /* 0x000fe4000ffbe0ff */
[----:B------:R-:W-:Y:S01]  /*18270*/  ISETP.GT.AND P6, PT, R0, 0x31, P1 ;  /* 0x000000310000780c */ /* 0x000fe20000fc4270 */
[----:B------:R-:W-:Y:S01]  /*18280*/  FMUL R49, R49, UR23 ;  /* 0x0000001731317c20 */ /* 0x000fe20008400000 */
[----:B------:R-:W-:Y:S01]  /*18290*/  IADD3.X R7, R3, UR29, RZ, P5, !PT ;  /* 0x0000001d03077c10 */ /* 0x000fe2000affe4ff */
[----:B0-----:R-:W-:Y:S01]  /*182a0*/  FMUL R13, R50, UR23 ;  /* 0x00000017320d7c20 */ /* 0x001fe20008400000 */
[----:B------:R-:W-:Y:S01]  /*182b0*/  MOV R9, UR28 ;  /* 0x0000001c00097c02 */ /* 0x000fe20008000f00 */
[----:B------:R-:W-:Y:S01]  /*182c0*/  FMUL R51, R51, UR23 ;  /* 0x0000001733337c20 */ /* 0x000fe20008400000 */
[C---:B------:R-:W-:Y:S01]  /*182d0*/  ISETP.GT.AND P5, PT, R0.reuse, 0x38, P3 ;  /* 0x000000380000780c */ /* 0x040fe20001fa4270 */
[----:B------:R-:W-:Y:S01]  /*182e0*/  @P0 STG.E desc[UR18][R6.64+0x200], R49 ;  /* 0x0002003106000986 */ /* 0x000fe2000c101912 */
[----:B------:R-:W-:Y:S01]  /*182f0*/  ISETP.GT.AND P0, PT, R0, 0x39, P3 ;  /* 0x000000390000780c */ /* 0x000fe20001f04270 */
[----:B--2---:R-:W-:-:S02]  /*18300*/  IMAD.WIDE.U32 R2, R9, 0x1c, R6 ;  /* 0x0000001c09027825 */ /* 0x004fc400078e0006 */
[----:B------:R0:W-:Y:S02]  /*18310*/  @P2 STG.E desc[UR18][R10.64+0x220], R13 ;  /* 0x0002200d0a002986 */ /* 0x0001e4000c101912 */
[----:B------:R-:W-:Y:S01]  /*18320*/  FMUL R15, R52, UR23 ;  /* 0x00000017340f7c20 */ /* 0x000fe20008400000 */
[----:B------:R-:W-:Y:S01]  /*18330*/  VIADD R9, R3, UR8 ;  /* 0x0000000803097c36 */ /* 0x000fe20008000000 */
[----:B------:R2:W-:Y:S01]  /*18340*/  @P6 STG.E desc[UR18][R6.64+0x220], R51 ;  /* 0x0002203306006986 */ /* 0x0005e2000c101912 */
[----:B------:R-:W-:Y:S01]  /*18350*/  IADD3 R4, P6, R6, UR9, RZ ;  /* 0x0000000906047c10 */ /* 0x000fe2000ffde0ff */
[----:B------:R-:W-:Y:S01]  /*18360*/  IMAD.MOV.U32 R8, RZ, RZ, R2 ;  /* 0x000000ffff087224 */ /* 0x000fe200078e0002 */
[C---:B------:R-:W-:Y:S01]  /*18370*/  ISETP.GT.AND P2, PT, R0.reuse, 0x38, P1 ;  /* 0x000000380000780c */ /* 0x040fe20000f44270 */
[----:B------:R-:W-:Y:S01]  /*18380*/  FMUL R53, R53, UR23 ;  /* 0x0000001735357c20 */ /* 0x000fe20008400000 */
[----:B---3--:R-:W-:Y:S02]  /*18390*/  IADD3.X R5, R7, UR29, RZ, P6, !PT ;  /* 0x0000001d07057c10 */ /* 0x008fe4000b7fe4ff */
[----:B------:R3:W-:Y:S01]  /*183a0*/  @P5 STG.E desc[UR18][R8.64+0x200], R15 ;  /* 0x0002000f08005986 */ /* 0x0007e2000c101912 */
[----:B------:R-:W-:-:S02]  /*183b0*/  ISETP.GT.AND P5, PT, R0, 0x39, P1 ;  /* 0x000000390000780c */ /* 0x000fc40000fa4270 */
[----:B------:R-:W-:Y:S01]  /*183c0*/  MOV R3, UR28 ;  /* 0x0000001c00037c02 */ /* 0x000fe20008000f00 */
[----:B------:R-:W-:Y:S01]  /*183d0*/  @P0 STG.E desc[UR18][R4.64+0x200], R53 ;  /* 0x0002003504000986 */ /* 0x000fe2000c101912 */
[----:B------:R-:W-:Y:S01]  /*183e0*/  ISETP.GT.AND P0, PT, R0, 0x40, P3 ;  /* 0x000000400000780c */ /* 0x000fe20001f04270 */
[----:B0-----:R-:W-:Y:S01]  /*183f0*/  FMUL R13, R54, UR23 ;  /* 0x00000017360d7c20 */ /* 0x001fe20008400000 */
[----:B------:R-:W-:Y:S01]  /*18400*/  FMUL R55, R55, UR23 ;  /* 0x0000001737377c20 */ /* 0x000fe20008400000 */
[----:B------:R-:W-:-:S03]  /*18410*/  IMAD.WIDE.U32 R2, R3, 0x1c, R4 ;  /* 0x0000001c03027825 */ /* 0x000fc600078e0004 */
[----:B------:R0:W-:Y:S01]  /*18420*/  @P2 STG.E desc[UR18][R8.64+0x220], R13 ;  /* 0x0002200d08002986 */ /* 0x0001e2000c101912 */
[----:B--2---:R-:W-:Y:S01]  /*18430*/  IADD3 R6, P2, R4, UR9, RZ ;  /* 0x0000000904067c10 */ /* 0x004fe2000ff5e0ff */
[----:B---3--:R-:W-:Y:S01]  /*18440*/  FMUL R15, R56, UR23 ;  /* 0x00000017380f7c20 */ /* 0x008fe20008400000 */
[----:B------:R-:W-:Y:S02]  /*18450*/  VIADD R11, R3, UR8 ;  /* 0x00000008030b7c36 */ /* 0x000fe40008000000 */
[----:B------:R-:W-:Y:S01]  /*18460*/  IMAD.MOV.U32 R10, RZ, RZ, R2 ;  /* 0x000000ffff0a7224 */ /* 0x000fe200078e0002 */
        /* <DEDUP_REMOVED lines=11> */
[----:B------:R-:W-:Y:S01]  /*18520*/  FMUL R13, R60, UR23 ;  /* 0x000000173c0d7c20 */ /* 0x000fe20008400000 */
[----:B------:R-:W-:Y:S01]  /*18530*/  IADD3 R9, R9, UR8, RZ ;  /* 0x0000000809097c10 */ /* 0x000fe2000fffe0ff */
        /* <DEDUP_REMOVED lines=9> */
[----:B------:R-:W-:Y:S01]  /*185d0*/  ISETP.GT.AND P6, PT, R0, 0x50, P3 ;  /* 0x000000500000780c */ /* 0x000fe20001fc4270 */
[----:B------:R-:W-:Y:S01]  /*185e0*/  FMUL R61, R61, UR23 ;  /* 0x000000173d3d7c20 */ /* 0x000fe20008400000 */
[----:B---3--:R-:W-:Y:S01]  /*185f0*/  FMUL R15, R62, UR23 ;  /* 0x000000173e0f7c20 */ /* 0x008fe20008400000 */
[----:B0-----:R-:W-:-:S04]  /*18600*/  IMAD.WIDE.U32 R4, R17, 0x1c, R2 ;  /* 0x0000001c11047825 */ /* 0x001fc800078e0002 */
[----:B------:R-:W-:Y:S01]  /*18610*/  FMUL R63, R63, UR23 ;  /* 0x000000173f3f7c20 */ /* 0x000fe20008400000 */
[----:B------:R-:W-:Y:S01]  /*18620*/  @P2 STG.E desc[UR18][R2.64+0x200], R61 ;  /* 0x0002003d02002986 */ /* 0x000fe2000c101912 */
[----:B------:R-:W-:Y:S02]  /*18630*/  VIADD R11, R5, UR8 ;  /* 0x00000008050b7c36 */ /* 0x000fe40008000000 */
[----:B------:R-:W-:Y:S01]  /*18640*/  FMUL R5, R64, UR23 ;  /* 0x0000001740057c20 */ /* 0x000fe20008400000 */
[----:B------:R-:W-:Y:S01]  /*18650*/  IMAD.MOV.U32 R10, RZ, RZ, R4 ;  /* 0x000000ffff0a7224 */ /* 0x000fe200078e0004 */
[----:B------:R0:W-:Y:S04]  /*18660*/  @P5 STG.E desc[UR18][R8.64+0x220], R15 ;  /* 0x0002200f08005986 */ /* 0x0001e8000c101912 */
[----:B------:R3:W-:Y:S01]  /*18670*/  @P0 STG.E desc[UR18][R2.64+0x220], R63 ;  /* 0x0002203f02000986 */ /* 0x0007e2000c101912 */
[----:B------:R-:W-:-:S02]  /*18680*/  ISETP.GT.AND P0, PT, R0, 0x51, P3 ;  /* 0x000000510000780c */ /* 0x000fc40001f04270 */
[----:B------:R-:W-:Y:S01]  /*18690*/  ISETP.GT.AND P2, PT, R0, 0x50, P1 ;  /* 0x000000500000780c */ /* 0x000fe20000f44270 */
[----:B------:R5:W-:Y:S01]  /*186a0*/  @P6 STG.E desc[UR18][R10.64+0x200], R5 ;  /* 0x000200050a006986 */ /* 0x000be2000c101912 */
[----:B--2---:R-:W-:Y:S02]  /*186b0*/  IADD3 R6, P5, R2, UR9, RZ ;  /* 0x0000000902067c10 */ /* 0x004fe4000ffbe0ff */
[----:B------:R-:W-:Y:S01]  /*186c0*/  ISETP.GT.AND P6, PT, R0, 0x51, P1 ;  /* 0x000000510000780c */ /* 0x000fe20000fc4270 */
[----:B------:R-:W-:Y:S01]  /*186d0*/  FMUL R65, R65, UR23 ;  /* 0x0000001741417c20 */ /* 0x000fe20008400000 */
[----:B------:R-:W-:Y:S01]  /*186e0*/  IADD3.X R7, R3, UR29, RZ, P5, !PT ;  /* 0x0000001d03077c10 */ /* 0x000fe2000affe4ff */
[----:B----4-:R-:W-:Y:S01]  /*186f0*/  FMUL R13, R66, UR23 ;  /* 0x00000017420d7c20 */ /* 0x010fe20008400000 */
[----:B0-----:R-:W-:Y:S01]  /*18700*/  MOV R9, UR28 ;  /* 0x0000001c00097c02 */ /* 0x001fe20008000f00 */
[----:B------:R-:W-:Y:S01]  /*18710*/  FMUL R67, R67, UR23 ;  /* 0x0000001743437c20 */ /* 0x000fe20008400000 */
[C---:B------:R-:W-:Y:S01]  /*18720*/  ISETP.GT.AND P5, PT, R0.reuse, 0x58, P3 ;  /* 0x000000580000780c */ /* 0x040fe20001fa4270 */
[----:B------:R-:W-:Y:S01]  /*18730*/  @P0 STG.E desc[UR18][R6.64+0x200], R65 ;  /* 0x0002004106000986 */ /* 0x000fe2000c101912 */
[----:B------:R-:W-:Y:S01]  /*18740*/  ISETP.GT.AND P0, PT, R0, 0x59, P3 ;  /* 0x000000590000780c */ /* 0x000fe20001f04270 */
[----:B---3--:R-:W-:-:S02]  /*18750*/  IMAD.WIDE.U32 R2, R9, 0x1c, R6 ;  /* 0x0000001c09027825 */ /* 0x008fc400078e0006 */
        /* <DEDUP_REMOVED lines=8> */
[----:B-----5:R-:W-:Y:S02]  /*187e0*/  IADD3.X R5, R7, UR29, RZ, P6, !PT ;  /* 0x0000001d07057c10 */ /* 0x020fe4000b7fe4ff */
        /* <DEDUP_REMOVED lines=239> */
[----:B------:R-:W-:Y:S01]  /*196e0*/  @P0 STG.E desc[UR18][R8.64+0x200], R13 ;  /* 0x0002000d08000986 */ /* 0x000fe2000c101912 */
        /* <DEDUP_REMOVED lines=17> */
[C---:B------:R-:W-:Y:S01]  /*19800*/  ISETP.GT.AND P6, PT, R0.reuse, 0xd1, P1 ;  /* 0x000000d10000780c */ /* 0x040fe20000fc4270 */
[----:B------:R-:W-:Y:S01]  /*19810*/  FMUL R129, R129, UR23 ;  /* 0x0000001781817c20 */ /* 0x000fe20008400000 */
[----:B------:R-:W-:Y:S02]  /*19820*/  IADD3.X R7, R3, UR29, RZ, P5, !PT ;  /* 0x0000001d03077c10 */ /* 0x000fe4000affe4ff */
[----:B0-----:R-:W-:Y:S02]  /*19830*/  MOV R9, UR28 ;  /* 0x0000001c00097c02 */ /* 0x001fe40008000f00 */
[----:B------:R-:W-:Y:S01]  /*19840*/  ISETP.GT.AND P5, PT, R0, 0xd8, P3 ;  /* 0x000000d80000780c */ /* 0x000fe20001fa4270 */
[----:B------:R-:W-:Y:S01]  /*19850*/  FMUL R13, R130, UR23 ;  /* 0x00000017820d7c20 */ /* 0x000fe20008400000 */
[----:B------:R-:W-:Y:S01]  /*19860*/  FMUL R131, R131, UR23 ;  /* 0x0000001783837c20 */ /* 0x000fe20008400000 */
[----:B---3--:R-:W-:Y:S01]  /*19870*/  IMAD.WIDE.U32 R2, R9, 0x1c, R6 ;  /* 0x0000001c09027825 */ /* 0x008fe200078e0006 */
[----:B------:R-:W-:Y:S01]  /*19880*/  @P0 STG.E desc[UR18][R6.64+0x200], R129 ;  /* 0x0002008106000986 */ /* 0x000fe2000c101912 */
[----:B------:R-:W-:-:S02]  /*19890*/  ISETP.GT.AND P0, PT, R0, 0xd9, P3 ;  /* 0x000000d90000780c */ /* 0x000fc40001f04270 */
[----:B------:R-:W-:Y:S01]  /*198a0*/  FMUL R15, R132, UR23 ;  /* 0x00000017840f7c20 */ /* 0x000fe20008400000 */
[----:B------:R-:W-:Y:S01]  /*198b0*/  VIADD R9, R3, UR8 ;  /* 0x0000000803097c36 */ /* 0x000fe20008000000 */
[----:B------:R0:W-:Y:S01]  /*198c0*/  @P2 STG.E desc[UR18][R10.64+0x220], R13 ;  /* 0x0002200d0a002986 */ /* 0x0001e2000c101912 */
[----:B------:R-:W-:Y:S01]  /*198d0*/  IMAD.MOV.U32 R8, RZ, RZ, R2 ;  /* 0x000000ffff087224 */ /* 0x000fe200078e0002 */
[----:B------:R-:W-:Y:S02]  /*198e0*/  ISETP.GT.AND P2, PT, R0, 0xd8, P1 ;  /* 0x000000d80000780c */ /* 0x000fe40000f44270 */
[----:B------:R2:W-:Y:S01]  /*198f0*/  @P6 STG.E desc[UR18][R6.64+0x220], R131 ;  /* 0x0002208306006986 */ /* 0x0005e2000c101912 */
[----:B------:R-:W-:Y:S01]  /*19900*/  IADD3 R4, P6, R6, UR9, RZ ;  /* 0x0000000906047c10 */ /* 0x000fe2000ffde0ff */
[----:B------:R-:W-:Y:S02]  /*19910*/  FMUL R133, R133, UR23 ;  /* 0x0000001785857c20 */ /* 0x000fe40008400000 */
[----:B------:R3:W-:Y:S01]  /*19920*/  @P5 STG.E desc[UR18][R8.64+0x200], R15 ;  /* 0x0002000f08005986 */ /* 0x0007e2000c101912 */
[----:B----4-:R-:W-:-:S02]  /*19930*/  IADD3.X R5, R7, UR29, RZ, P6, !PT ;  /* 0x0000001d07057c10 */ /* 0x010fc4000b7fe4ff */
[----:B------:R-:W-:Y:S01]  /*19940*/  ISETP.GT.AND P5, PT, R0, 0xd9, P1 ;  /* 0x000000d90000780c */ /* 0x000fe20000fa4270 */
[----:B0-----:R-:W-:Y:S01]  /*19950*/  FMUL R13, R134, UR23 ;  /* 0x00000017860d7c20 */ /* 0x001fe20008400000 */
[----:B------:R-:W-:Y:S01]  /*19960*/  MOV R3, UR28 ;  /* 0x0000001c00037c02 */ /* 0x000fe20008000f00 */
[----:B------:R-:W-:Y:S01]  /*19970*/  @P0 STG.E desc[UR18][R4.64+0x200], R133 ;  /* 0x0002008504000986 */ /* 0x000fe2000c101912 */
[----:B------:R-:W-:Y:S01]  /*19980*/  ISETP.GT.AND P0, PT, R0, 0xe0, P3 ;  /* 0x000000e00000780c */ /* 0x000fe20001f04270 */
[----:B------:R-:W-:Y:S02]  /*19990*/  FMUL R135, R135, UR23 ;  /* 0x0000001787877c20 */ /* 0x000fe40008400000 */
[----:B------:R0:W-:Y:S01]  /*199a0*/  @P2 STG.E desc[UR18][R8.64+0x220], R13 ;  /* 0x0002200d08002986 */ /* 0x0001e2000c101912 */
[----:B------:R-:W-:Y:S01]  /*199b0*/  IMAD.WIDE.U32 R2, R3, 0x1c, R4 ;  /* 0x0000001c03027825 */ /* 0x000fe200078e0004 */
[----:B--2---:R-:W-:-:S03]  /*199c0*/  IADD3 R6, P2, R4, UR9, RZ ;  /* 0x0000000904067c10 */ /* 0x004fc6000ff5e0ff */
[----:B---3--:R-:W-:Y:S01]  /*199d0*/  FMUL R15, R136, UR23 ;  /* 0x00000017880f7c20 */ /* 0x008fe20008400000 */
[C---:B------:R-:W-:Y:S01]  /*199e0*/  ISETP.GT.AND P6, PT, R0.reuse, 0xe1, P3 ;  /* 0x000000e10000780c */ /* 0x040fe20001fc4270 */
[----:B------:R-:W-:Y:S01]  /*199f0*/  VIADD R11, R3, UR8 ;  /* 0x00000008030b7c36 */ /* 0x000fe20008000000 */
[----:B------:R2:W-:Y:S01]  /*19a00*/  @P5 STG.E desc[UR18][R4.64+0x220], R135 ;  /* 0x0002208704005986 */ /* 0x0005e2000c101912 */
[----:B------:R-:W-:Y:S01]  /*19a10*/  IMAD.MOV.U32 R10, RZ, RZ, R2 ;  /* 0x000000ffff0a7224 */ /* 0x000fe200078e0002 */
[----:B------:R-:W-:Y:S02]  /*19a20*/  IADD3.X R7, R5, UR29, RZ, P2, !PT ;  /* 0x0000001d05077c10 */ /* 0x000fe400097fe4ff */
[C---:B------:R-:W-:Y:S02]  /*19a30*/  ISETP.GT.AND P5, PT, R0.reuse, 0xe0, P1 ;  /* 0x000000e00000780c */ /* 0x040fe40000fa4270 */
[C---:B------:R-:W-:Y:S01]  /*19a40*/  ISETP.GT.AND P2, PT, R0.reuse, 0xe1, P1 ;  /* 0x000000e10000780c */ /* 0x040fe20000f44270 */
[----:B------:R3:W-:Y:S01]  /*19a50*/  @P0 STG.E desc[UR18][R10.64+0x200], R15 ;  /* 0x0002000f0a000986 */ /* 0x0007e2000c101912 */
[----:B------:R-:W-:Y:S01]  /*19a60*/  ISETP.GT.AND P0, PT, R0, 0xe8, P3 ;  /* 0x000000e80000780c */ /* 0x000fe20001f04270 */
[----:B------:R-:W-:Y:S01]  /*19a70*/  FMUL R137, R137, UR23 ;  /* 0x0000001789897c20 */ /* 0x000fe20008400000 */
[----:B0-----:R-:W-:-:S04]  /*19a80*/  IMAD.WIDE.U32 R8, R17, 0x1c, R6 ;  /* 0x0000001c11087825 */ /* 0x001fc800078e0006 */
[----:B------:R-:W-:Y:S01]  /*19a90*/  FMUL R139, R139, UR23 ;  /* 0x000000178b8b7c20 */ /* 0x000fe20008400000 */
[----:B--2---:R-:W-:Y:S01]  /*19aa0*/  FMUL R5, R138, UR23 ;  /* 0x000000178a057c20 */ /* 0x004fe20008400000 */
[----:B------:R-:W-:Y:S01]  /*19ab0*/  FMUL R13, R140, UR23 ;  /* 0x000000178c0d7c20 */ /* 0x000fe20008400000 */
[----:B------:R-:W-:Y:S01]  /*19ac0*/  @P6 STG.E desc[UR18][R6.64+0x200], R137 ;  /* 0x0002008906006986 */ /* 0x000fe2000c101912 */
[----:B------:R-:W-:-:S03]  /*19ad0*/  IADD3 R9, R9, UR8, RZ ;  /* 0x0000000809097c10 */ /* 0x000fc6000fffe0ff */
[----:B------:R-:W-:Y:S01]  /*19ae0*/  @P5 STG.E desc[UR18][R10.64+0x220], R5 ;  /* 0x000220050a005986 */ /* 0x000fe2000c101912 */
[----:B------:R-:W-:-:S03]  /*19af0*/  ISETP.GT.AND P5, PT, R0, 0xe8, P1 ;  /* 0x000000e80000780c */ /* 0x000fc60000fa4270 */
[----:B------:R0:W-:Y:S01]  /*19b00*/  @P2 STG.E desc[UR18][R6.64+0x220], R139 ;  /* 0x0002208b06002986 */ /* 0x0001e2000c101912 */
[----:B------:R-:W-:-:S03]  /*19b10*/  ISETP.GT.AND P2, PT, R0, 0xe9, P3 ;  /* 0x000000e90000780c */ /* 0x000fc60001f44270 */
[----:B------:R2:W-:Y:S01]  /*19b20*/  @P0 STG.E desc[UR18][R8.64+0x200], R13 ;  /* 0x0002000d08000986 */ /* 0x0005e2000c101912 */
[----:B------:R-:W-:Y:S01]  /*19b30*/  IADD3 R2, P0, R6, UR9, RZ ;  /* 0x0000000906027c10 */ /* 0x000fe2000ff1e0ff */
[----:B------:R-:W-:Y:S01]  /*19b40*/  FMUL R141, R141, UR23 ;  /* 0x000000178d8d7c20 */ /* 0x000fe20008400000 */
[----:B---3--:R-:W-:Y:S02]  /*19b50*/  FMUL R15, R142, UR23 ;  /* 0x000000178e0f7c20 */ /* 0x008fe40008400000 */
[----:B------:R-:W-:Y:S02]  /*19b60*/  IADD3.X R3, R7, UR29, RZ, P0, !PT ;  /* 0x0000001d07037c10 */ /* 0x000fe400087fe4ff */
[C---:B------:R-:W-:Y:S02]  /*19b70*/  ISETP.GT.AND P6, PT, R0.reuse, 0xe9, P1 ;  /* 0x000000e90000780c */ /* 0x040fe40000fc4270 */
[C---:B------:R-:W-:Y:S01]  /*19b80*/  ISETP.GT.AND P0, PT, R0.reuse, 0xf0, P3 ;  /* 0x000000f00000780c */ /* 0x040fe20001f04270 */
[----:B------:R-:W-:Y:S01]  /*19b90*/  @P2 STG.E desc[UR18][R2.64+0x200], R141 ;  /* 0x0002008d02002986 */ /* 0x000fe2000c101912 */
[----:B------:R-:W-:-:S03]  /*19ba0*/  ISETP.GT.AND P2, PT, R0, 0xf1, P3 ;  /* 0x000000f10000780c */ /* 0x000fc60001f44270 */
[----:B------:R-:W-:Y:S01]  /*19bb0*/  @P5 STG.E desc[UR18][R8.64+0x220], R15 ;  /* 0x0002200f08005986 */ /* 0x000fe2000c101912 */
[----:B0-----:R-:W-:Y:S01]  /*19bc0*/  IADD3 R6, P5, R2, UR9, RZ ;  /* 0x0000000902067c10 */ /* 0x001fe2000ffbe0ff */
[----:B------:R-:W-:-:S04]  /*19bd0*/  IMAD.WIDE.U32 R4, R17, 0x1c, R2 ;  /* 0x0000001c11047825 */ /* 0x000fc800078e0002 */
[----:B------:R-:W-:Y:S01]  /*19be0*/  FMUL R143, R143, UR23 ;  /* 0x000000178f8f7c20 */ /* 0x000fe20008400000 */
[----:B------:R-:W-:Y:S01]  /*19bf0*/  IADD3.X R7, R3, UR29, RZ, P5, !PT ;  /* 0x0000001d03077c10 */ /* 0x000fe2000affe4ff */
[----:B------:R-:W-:Y:S01]  /*19c00*/  VIADD R5, R5, UR8 ;  /* 0x0000000805057c36 */ /* 0x000fe20008000000 */
[----:B------:R-:W-:Y:S01]  /*19c10*/  ISETP.GT.AND P5, PT, R0, 0xf0, P1 ;  /* 0x000000f00000780c */ /* 0x000fe20000fa4270 */
[----:B------:R-:W-:Y:S01]  /*19c20*/  FMUL R11, R144, UR23 ;  /* 0x00000017900b7c20 */ /* 0x000fe20008400000 */
[----:B------:R-:W-:Y:S01]  /*19c30*/  FMUL R145, R145, UR23 ;  /* 0x0000001791917c20 */ /* 0x000fe20008400000 */
[----:B------:R0:W-:Y:S01]  /*19c40*/  @P6 STG.E desc[UR18][R2.64+0x220], R143 ;  /* 0x0002208f02006986 */ /* 0x0001e2000c101912 */
[----:B--2---:R-:W-:-:S03]  /*19c50*/  FMUL R13, R146, UR23 ;  /* 0x00000017920d7c20 */ /* 0x004fc60008400000 */
[----:B------:R2:W-:Y:S01]  /*19c60*/  @P0 STG.E desc[UR18][R4.64+0x200], R11 ;  /* 0x0002000b04000986 */ /* 0x0005e2000c101912 */
[----:B------:R-:W-:-:S03]  /*19c70*/  ISETP.GT.AND P0, PT, R0, 0xf8, P3 ;  /* 0x000000f80000780c */ /* 0x000fc60001f04270 */
[----:B------:R3:W-:Y:S01]  /*19c80*/  @P2 STG.E desc[UR18][R6.64+0x200], R145 ;  /* 0x0002009106002986 */ /* 0x0007e2000c101912 */
[C---:B------:R-:W-:Y:S02]  /*19c90*/  ISETP.GT.AND P2, PT, R0.reuse, 0xf1, P1 ;  /* 0x000000f10000780c */ /* 0x040fe40000f44270 */
[C---:B------:R-:W-:Y:S02]  /*19ca0*/  ISETP.GT.AND P3, PT, R0.reuse, 0xf9, P3 ;  /* 0x000000f90000780c */ /* 0x040fe40001f64270 */
[C---:B------:R-:W-:Y:S01]  /*19cb0*/  ISETP.GT.AND P6, PT, R0.reuse, 0xf8, P1 ;  /* 0x000000f80000780c */ /* 0x040fe20000fc4270 */
[----:B0-----:R-:W-:Y:S01]  /*19cc0*/  IMAD.WIDE.U32 R2, R17, 0x1c, R6 ;  /* 0x0000001c11027825 */ /* 0x001fe200078e0006 */
[----:B------:R-:W-:Y:S01]  /*19cd0*/  ISETP.GT.AND P1, PT, R0, 0xf9, P1 ;  /* 0x000000f90000780c */ /* 0x000fe20000f24270 */
[----:B------:R3:W-:Y:S01]  /*19ce0*/  @P5 STG.E desc[UR18][R4.64+0x220], R13 ;  /* 0x0002200d04005986 */ /* 0x0007e2000c101912 */
[----:B------:R-:W-:Y:S01]  /*19cf0*/  IADD3 R8, P5, R6, UR9, RZ ;  /* 0x0000000906087c10 */ /* 0x000fe2000ffbe0ff */
[----:B------:R-:W-:Y:S01]  /*19d00*/  FMUL R147, R147, UR23 ;  /* 0x0000001793937c20 */ /* 0x000fe20008400000 */
[----:B--2---:R-:W-:Y:S01]  /*19d10*/  FMUL R11, R148, UR23 ;  /* 0x00000017940b7c20 */ /* 0x004fe20008400000 */
[----:B------:R-:W-:-:S02]  /*19d20*/  VIADD R3, R3, UR8 ;  /* 0x0000000803037c36 */ /* 0x000fc40008000000 */
[----:B------:R-:W-:Y:S01]  /*19d30*/  FMUL R149, R149, UR23 ;  /* 0x0000001795957c20 */ /* 0x000fe20008400000 */
[----:B------:R-:W-:Y:S01]  /*19d40*/  IADD3.X R9, R7, UR29, RZ, P5, !PT ;  /* 0x0000001d07097c10 */ /* 0x000fe2000affe4ff */
[----:B------:R-:W-:Y:S01]  /*19d50*/  FMUL R15, R150, UR23 ;  /* 0x00000017960f7c20 */ /* 0x000fe20008400000 */
[----:B------:R-:W-:Y:S01]  /*19d60*/  FMUL R151, R151, UR23 ;  /* 0x0000001797977c20 */ /* 0x000fe20008400000 */
[----:B------:R3:W-:Y:S04]  /*19d70*/  @P2 STG.E desc[UR18][R6.64+0x220], R147 ;  /* 0x0002209306002986 */ /* 0x0007e8000c101912 */
[----:B------:R3:W-:Y:S04]  /*19d80*/  @P0 STG.E desc[UR18][R2.64+0x200], R11 ;  /* 0x0002000b02000986 */ /* 0x0007e8000c101912 */
[----:B------:R3:W-:Y:S04]  /*19d90*/  @P3 STG.E desc[UR18][R8.64+0x200], R149 ;  /* 0x0002009508003986 */ /* 0x0007e8000c101912 */
[----:B------:R3:W-:Y:S04]  /*19da0*/  @P6 STG.E desc[UR18][R2.64+0x220], R15 ;  /* 0x0002200f02006986 */ /* 0x0007e8000c101912 */
[----:B------:R3:W-:Y:S02]  /*19db0*/  @P1 STG.E desc[UR18][R8.64+0x220], R151 ;  /* 0x0002209708001986 */ /* 0x0007e4000c101912 */
.L_x_405:
[----:B------:R-:W-:Y:S05]  /*19dc0*/  BSYNC B0 ;  /* 0x0000000000007941 */ /* 0x000fea0003800000 */
.L_x_21:
[----:B0-23--:R-:W2:Y:S04]  /*19dd0*/  LDL.LU R3, [R1+0x200] ;  /* 0x0002000001037983 */ /* 0x00dea80000300800 */
[----:B------:R-:W2:Y:S01]  /*19de0*/  LDL.LU R2, [R1+0x204] ;  /* 0x0002040001027983 */ /* 0x000ea20000300800 */
[----:B------:R-:W-:Y:S01]  /*19df0*/  ULDC UR8, c[0x0][0xc] ;  /* 0x0000030000087ab9 */ /* 0x000fe20000000800 */
[----:B------:R-:W-:Y:S01]  /*19e00*/  ULDC UR9, c[0x0][0x10] ;  /* 0x0000040000097ab9 */ /* 0x000fe20000000800 */
[----:B------:R-:W2:Y:S01]  /*19e10*/  LDC R5, c[0x0][0x14] ;  /* 0x00000500ff057b82 */ /* 0x000ea20000000800 */
[----:B------:R-:W-:Y:S01]  /*19e20*/  UIMAD.WIDE.U32 UR8, UR8, UR9, URZ ;  /* 0x00000009080872a5 */ /* 0x000fe2000f8e003f */
[----:B------:R-:W-:Y:S01]  /*19e30*/  PRMT R0, RZ, 0x7610, R0 ;  /* 0x00007610ff007816 */ /* 0x000fe20000000000 */
[----:B------:R-:W-:Y:S01]  /*19e40*/  UMOV UR13, 0xffffffff ;  /* 0xffffffff000d7882 */ /* 0x000fe20000000000 */
[----:B------:R-:W-:-:S03]  /*19e50*/  UMOV UR12, 0xffffffff ;  /* 0xffffffff000c7882 */ /* 0x000fc60000000000 */
[----:B--2---:R-:W-:-:S04]  /*19e60*/  IMAD.WIDE.U32 R2, R5, UR8, R2 ;  /* 0x0000000805027c25 */ /* 0x004fc8000f8e0002 */
[----:B------:R-:W-:Y:S01]  /*19e70*/  IMAD R5, R5, UR9, RZ ;  /* 0x0000000905057c24 */ /* 0x000fe2000f8e02ff */
[----:B------:R-:W-:Y:S01]  /*19e80*/  ULDC.64 UR8, c[0x0][0x750] ;  /* 0x0001d40000087ab9 */ /* 0x000fe20000000a00 */
[----:B------:R-:W-:Y:S01]  /*19e90*/  IMAD.MOV.U32 R11, RZ, RZ, R2 ;  /* 0x000000ffff0b7224 */ /* 0x000fe200078e0002 */
[----:B------:R-:W-:Y:S02]  /*19ea0*/  ISETP.GE.U32.AND P0, PT, R2, UR8, PT ;  /* 0x0000000802007c0c */ /* 0x000fe4000bf06070 */
[----:B------:R-:W-:Y:S01]  /*19eb0*/  IADD3 R13, R3, R5, RZ ;  /* 0x00000005030d7210 */ /* 0x000fe20007ffe0ff */
[----:B------:R-:W-:-:S03]  /*19ec0*/  IMAD.MOV.U32 R3, RZ, RZ, -0x1 ;  /* 0xffffffffff037424 */ /* 0x000fc600078e00ff */
[----:B------:R-:W-:Y:S01]  /*19ed0*/  ISETP.GE.U32.AND.EX P0, PT, R13, UR9, PT, P0 ;  /* 0x000000090d007c0c */ /* 0x000fe2000bf06100 */
[----:B------:R0:W-:Y:S04]  /*19ee0*/  STL [R1+0x200], R13 ;  /* 0x0002000d01007387 */ /* 0x0001e80000100800 */
[----:B------:R0:W-:Y:S08]  /*19ef0*/  STL [R1+0x204], R11 ;  /* 0x0002040b01007387 */ /* 0x0001f00000100800 */
[----:B------:R-:W-:Y:S05]  /*19f00*/  @P0 BRA `(.L_x_406) ;  /* 0x0000000400700947 */ /* 0x000fea0003800000 */
[----:B------:R-:W2:Y:S01]  /*19f10*/  S2R R8, SR_CTAID.X ;  /* 0x0000000000087919 */ /* 0x000ea20000002500 */
[----:B------:R-:W-:Y:S01]  /*19f20*/  ULDC.64 UR14, c[0x0][0x728] ;  /* 0x0001ca00000e7ab9 */ /* 0x000fe20000000a00 */
[----:B------:R-:W3:Y:S01]  /*19f30*/  LDC R9, c[0x0][0x144] ;  /* 0x00005100ff097b82 */ /* 0x000ee20000000800 */
[----:B------:R-:W-:Y:S01]  /*19f40*/  ULDC UR8, c[0x0][0x150] ;  /* 0x0000540000087ab9 */ /* 0x000fe20000000800 */
[----:B------:R-:W0:Y:S01]  /*19f50*/  S2R R12, SR_CTAID.Y ;  /* 0x00000000000c7919 */ /* 0x000e220000002600 */
[----:B------:R-:W-:Y:S01]  /*19f60*/  ISETP.NE.U32.AND P0, PT, RZ, UR14, PT ;  /* 0x0000000eff007c0c */ /* 0x000fe2000bf05070 */
[----:B------:R-:W-:Y:S01]  /*19f70*/  ULDC UR17, c[0x0][0x730] ;  /* 0x0001cc0000117ab9 */ /* 0x000fe20000000800 */
[----:B------:R-:W-:Y:S02]  /*19f80*/  R2UR UR12, R11 ;  /* 0x000000000b0c72ca */ /* 0x000fe400000e0000 */
[----:B------:R-:W-:Y:S01]  /*19f90*/  ISETP.NE.AND.EX P0, PT, RZ, UR15, PT, P0 ;  /* 0x0000000fff007c0c */ /* 0x000fe2000bf05300 */
[----:B------:R-:W0:Y:S01]  /*19fa0*/  LDC.64 R6, c[0x0][0x720] ;  /* 0x0001c800ff067b82 */ /* 0x000e220000000a00 */
[----:B------:R-:W-:-:S02]  /*19fb0*/  R2UR UR13, R13 ;  /* 0x000000000d0d72ca */ /* 0x000fc400000e0000 */
[----:B--2---:R-:W-:-:S05]  /*19fc0*/  I2FP.F32.U32 R0, R8 ;  /* 0x0000000800007245 */ /* 0x004fca0000201000 */
[----:B------:R-:W-:-:S06]  /*19fd0*/  FMUL R0, R0, UR8 ;  /* 0x0000000800007c20 */ /* 0x000fcc0008400000 */
[----:B------:R-:W2:Y:S01]  /*19fe0*/  F2I.U32.TRUNC.NTZ R0, R0 ;  /* 0x0000000000007305 */ /* 0x000ea2000020f000 */
        /* <DEDUP_REMOVED lines=13> */
.L_x_407:
[----:B------:R-:W-:Y:S01]  /*1a0c0*/  USHF.R.U64 UR12, UR12, UR17, UR13 ;  /* 0x000000110c0c7299 */ /* 0x000fe2000800120d */
[----:B-1----:R-:W1:Y:S01]  /*1a0d0*/  LDC.64 R22, c[0x0][0x740] ;  /* 0x0001d000ff167b82 */ /* 0x002e620000000a00 */
[----:B------:R-:W-:Y:S01]  /*1a0e0*/  USHF.R.U32.HI UR8, URZ, UR17, UR13 ;  /* 0x000000113f087299 */ /* 0x000fe2000801160d */
[----:B--2---:R-:W-:Y:S02]  /*1a0f0*/  IMAD.MOV R10, RZ, RZ, -R0 ;  /* 0x000000ffff0a7224 */ /* 0x004fe400078e0a00 */
[----:B------:R-:W-:Y:S01]  /*1a100*/  IMAD.MOV.U32 R2, RZ, RZ, R11 ;  /* 0x000000ffff027224 */ /* 0x000fe200078e000b */
[----:B------:R-:W-:Y:S01]  /*1a110*/  IADD3 R5, P0, RZ, -UR12, RZ ;  /* 0x8000000cff057c10 */ /* 0x000fe2000ff1e0ff */
[----:B---3--:R-:W-:Y:S02]  /*1a120*/  IMAD R18, R9, R10, R8 ;  /* 0x0000000a09127224 */ /* 0x008fe400078e0208 */
[----:B------:R-:W2:Y:S01]  /*1a130*/  LDC R4, c[0x0][0x718] ;  /* 0x0001c600ff047b82 */ /* 0x000ea20000000800 */
[----:B------:R-:W-:Y:S01]  /*1a140*/  IADD3.X R3, RZ, ~UR8, RZ, P0, !PT ;  /* 0x80000008ff037c10 */ /* 0x000fe200087fe4ff */
[----:B------:R-:W-:-:S04]  /*1a150*/  ULDC UR8, c[0x0][0x154] ;  /* 0x0000550000087ab9 */ /* 0x000fc80000000800 */
[-C--:B0-----:R-:W-:Y:S01]  /*1a160*/  IMAD R0, R3, R6.reuse, RZ ;  /* 0x0000000603007224 */ /* 0x081fe200078e02ff */
[----:B------:R-:W-:Y:S01]  /*1a170*/  MOV R3, R13 ;  /* 0x0000000d00037202 */ /* 0x000fe20000000f00 */
[----:B------:R-:W0:Y:S02]  /*1a180*/  LDC R14, c[0x0][0x708] ;  /* 0x0001c200ff0e7b82 */ /* 0x000e240000000800 */
[----:B------:R-:W-:-:S06]  /*1a190*/  IMAD.WIDE.U32 R2, R5, R6, R2 ;  /* 0x0000000605027225 */ /* 0x000fcc00078e0002 */
[----:B------:R-:W3:Y:S01]  /*1a1a0*/  LDC R20, c[0x0][0x758] ;  /* 0x0001d600ff147b82 */ /* 0x000ee20000000800 */
[----:B------:R-:W-:Y:S01]  /*1a1b0*/  IMAD R5, R5, R7, R0 ;  /* 0x0000000705057224 */ /* 0x000fe200078e0200 */
[----:B------:R-:W-:Y:S02]  /*1a1c0*/  I2FP.F32.U32 R0, R12 ;  /* 0x0000000c00007245 */ /* 0x000fe40000201000 */
[----:B-1----:R-:W-:Y:S01]  /*1a1d0*/  ISETP.NE.U32.AND P0, PT, R22, RZ, PT ;  /* 0x000000ff1600720c */ /* 0x002fe20003f05070 */
[----:B------:R-:W-:Y:S01]  /*1a1e0*/  IMAD.IADD R3, R3, 0x1, R5 ;  /* 0x0000000103037824 */ /* 0x000fe200078e0205 */
[----:B------:R-:W-:Y:S01]  /*1a1f0*/  MOV R7, 0x1 ;  /* 0x0000000100077802 */ /* 0x000fe20000000f00 */
[----:B------:R-:W-:Y:S01]  /*1a200*/  FMUL R0, R0, UR8 ;  /* 0x0000000800007c20 */ /* 0x000fe20008400000 */
[----:B------:R-:W1:Y:S01]  /*1a210*/  LDC R15, c[0x0][0x148] ;  /* 0x00005200ff0f7b82 */ /* 0x000e620000000800 */
[----:B------:R-:W-:Y:S01]  /*1a220*/  ISETP.NE.AND.EX P0, PT, R23, RZ, PT, P0 ;  /* 0x000000ff1700720c */ /* 0x000fe20003f05300 */
[----:B------:R-:W-:Y:S01]  /*1a230*/  IMAD.MOV.U32 R5, RZ, RZ, -0x1 ;  /* 0xffffffffff057424 */ /* 0x000fe200078e00ff */
[-CC-:B--2---:R-:W-:Y:S01]  /*1a240*/  SHF.R.U64 R10, R2, R4.reuse, R3.reuse ;  /* 0x00000004020a7219 */ /* 0x184fe20000001203 */
[----:B------:R2:W1:Y:S01]  /*1a250*/  F2I.U32.TRUNC.NTZ R13, R0 ;  /* 0x00000000000d7305 */ /* 0x000462000020f000 */
[----:B------:R-:W-:-:S03]  /*1a260*/  SHF.R.U32.HI R3, RZ, R4, R3 ;  /* 0x00000004ff037219 */ /* 0x000fc60000011603 */
[----:B------:R-:W1:Y:S01]  /*1a270*/  LDC R16, c[0x0][0x700] ;  /* 0x0001c000ff107b82 */ /* 0x000e620000000800 */
[-CC-:B0-----:R-:W-:Y:S02]  /*1a280*/  SHF.R.U64 R8, R10, R14.reuse, R3.reuse ;  /* 0x0000000e0a087219 */ /* 0x181fe40000001203 */
[----:B------:R-:W-:-:S05]  /*1a290*/  SHF.R.U32.HI R3, RZ, R14, R3 ;  /* 0x0000000eff037219 */ /* 0x000fca0000011603 */
[----:B------:R-:W0:Y:S01]  /*1a2a0*/  LDC R19, c[0x0][0x748] ;  /* 0x0001d200ff137b82 */ /* 0x000e220000000800 */
[-CC-:B---3--:R-:W-:Y:S02]  /*1a2b0*/  SHF.R.U64 R11, R8, R20.reuse, R3.reuse ;  /* 0x00000014080b7219 */ /* 0x188fe40000001203 */
[-C--:B------:R-:W-:Y:S02]  /*1a2c0*/  SHF.L.U32 R5, R5, R20.reuse, RZ ;  /* 0x0000001405057219 */ /* 0x080fe400000006ff */
[-C--:B------:R-:W-:Y:S01]  /*1a2d0*/  SHF.R.U32.HI R3, RZ, R20.reuse, R3 ;  /* 0x00000014ff037219 */ /* 0x080fe20000011603 */
[----:B------:R-:W-:Y:S01]  /*1a2e0*/  IMAD.MOV.U32 R2, RZ, RZ, R11 ;  /* 0x000000ffff027224 */ /* 0x000fe200078e000b */
[----:B------:R-:W-:Y:S01]  /*1a2f0*/  SHF.L.U32 R20, R7, R20, RZ ;  /* 0x0000001407147219 */ /* 0x000fe200000006ff */
[----:B------:R-:W3:Y:S01]  /*1a300*/  LDC R21, c[0x0][0x738] ;  /* 0x0001ce00ff157b82 */ /* 0x000ee20000000800 */
[----:B------:R-:W-:-:S07]  /*1a310*/  LOP3.LUT R17, RZ, R5, RZ, 0x33, !PT ;  /* 0x00000005ff117212 */ /* 0x000fce00078e33ff */
[----:B----4-:R-:W4:Y:S01]  /*1a320*/  LDC R24, c[0x0][0x710] ;  /* 0x0001c400ff187b82 */ /* 0x010f220000000800 */
[----:B--2---:R-:W-:Y:S05]  /*1a330*/  @!P0 BRA `(.L_x_408) ;  /* 0x0000000000288947 */ /* 0x004fea0003800000 */
[----:B------:R-:W2:Y:S02]  /*1a340*/  LDC R0, c[0x0][0x74c] ;  /* 0x0001d300ff007b82 */ /* 0x000ea40000000800 */
[----:B--2---:R-:W-:-:S05]  /*1a350*/  IADD3 R7, P0, R11, R0, RZ ;  /* 0x000000000b077210 */ /* 0x004fca0007f1e0ff */
[----:B------:R-:W-:-:S04]  /*1a360*/  IMAD.X R9, RZ, RZ, R3, P0 ;  /* 0x000000ffff097224 */ /* 0x000fc800000e0603 */
[----:B------:R-:W-:-:S04]  /*1a370*/  IMAD.WIDE.U32 R2, R9, R22, RZ ;  /* 0x0000001609027225 */ /* 0x000fc800078e00ff */
[----:B------:R-:W-:-:S04]  /*1a380*/  IMAD.WIDE.U32 R4, P0, R7, R23, R2 ;  /* 0x0000001707047225 */ /* 0x000fc80007800002 */
[----:B------:R-:W-:Y:S01]  /*1a390*/  IMAD.WIDE.U32 R2, R7, R22, RZ ;  /* 0x0000001607027225 */ /* 0x000fe200078e00ff */
[----:B------:R-:W-:-:S03]  /*1a3a0*/  IADD3.X R7, RZ, RZ, RZ, P0, !PT ;  /* 0x000000ffff077210 */ /* 0x000fc600007fe4ff */
[----:B------:R-:W-:Y:S01]  /*1a3b0*/  IMAD.MOV.U32 R6, RZ, RZ, R5 ;  /* 0x000000ffff067224 */ /* 0x000fe200078e0005 */
[----:B------:R-:W-:-:S05]  /*1a3c0*/  IADD3 RZ, P0, R3, R4, RZ ;  /* 0x0000000403ff7210 */ /* 0x000fca0007f1e0ff */
[----:B------:R-:W-:-:S08]  /*1a3d0*/  IMAD.WIDE.U32.X R2, R9, R23, R6, P0 ;  /* 0x0000001709027225 */ /* 0x000fd000000e0406 */
.L_x_408:
[----:B0-----:R-:W-:Y:S01]  /*1a3e0*/  SHF.R.U64 R0, R2, R19, R3 ;  /* 0x0000001302007219 */ /* 0x001fe20000001203 */
[----:B-1----:R-:W-:Y:S01]  /*1a3f0*/  IMAD.MOV R13, RZ, RZ, -R13 ;  /* 0x000000ffff0d7224 */ /* 0x002fe200078e0a0d */
[----:B------:R-:W-:Y:S02]  /*1a400*/  LOP3.LUT R3, R8, R17, RZ, 0xc0, !PT ;  /* 0x0000001108037212 */ /* 0x000fe400078ec0ff */
[----:B------:R-:W-:Y:S01]  /*1a410*/  IADD3 R5, R16, -0x1, RZ ;  /* 0xffffffff10057810 */ /* 0x000fe20007ffe0ff */
[----:B------:R-:W-:Y:S02]  /*1a420*/  IMAD.MOV R2, RZ, RZ, -R0 ;  /* 0x000000ffff027224 */ /* 0x000fe400078e0a00 */
[----:B------:R-:W-:Y:S01]  /*1a430*/  IMAD R3, R20, R0, R3 ;  /* 0x0000000014037224 */ /* 0x000fe200078e0203 */
[----:B------:R-:W-:Y:S01]  /*1a440*/  LOP3.LUT R5, R10, R5, RZ, 0xc0, !PT ;  /* 0x000000050a057212 */ /* 0x000fe200078ec0ff */
[----:B------:R-:W-:Y:S02]  /*1a450*/  @P4 IMAD R18, R15, R13, R12 ;  /* 0x0000000d0f124224 */ /* 0x000fe400078e020c */
[----:B---3--:R-:W-:-:S02]  /*1a460*/  IMAD R0, R2, R21, R11 ;  /* 0x0000001502007224 */ /* 0x008fc400078e020b */
[----:B----4-:R-:W-:Y:S02]  /*1a470*/  IMAD R3, R3, R24, R18 ;  /* 0x0000001803037224 */ /* 0x010fe400078e0212 */
[----:B------:R-:W-:-:S05]  /*1a480*/  IMAD R2, R0, R16, R5 ;  /* 0x0000001000027224 */ /* 0x000fca00078e0205 */
[----:B------:R-:W-:Y:S02]  /*1a490*/  SEL R0, R2, R3, !P4 ;  /* 0x0000000302007207 */ /* 0x000fe40006000000 */
[----:B------:R-:W-:Y:S02]  /*1a4a0*/  SEL R3, R3, R2, !P4 ;  /* 0x0000000203037207 */ /* 0x000fe40006000000 */
[----:B------:R-:W-:Y:S01]  /*1a4b0*/  R2UR UR13, R0 ;  /* 0x00000000000d72ca */ /* 0x000fe200000e0000 */
[----:B------:R-:W-:-:S14]  /*1a4c0*/  IMAD.MOV.U32 R0, RZ, RZ, 0x1 ;  /* 0x00000001ff007424 */ /* 0x000fdc00078e00ff */
.L_x_406:
[----:B------:R-:W-:-:S13]  /*1a4d0*/  LOP3.LUT P0, RZ, R0, 0xff, RZ, 0xc0, !PT ;  /* 0x000000ff00ff7812 */ /* 0x000fda000780c0ff */
[----:B------:R-:W-:Y:S05]  /*1a4e0*/  @P0 BRA `(.L_x_409) ;  /* 0xfffffe6800c40947 */ /* 0x000fea000383ffff */
[----:B------:R-:W-:Y:S05]  /*1a4f0*/  EXIT ;  /* 0x000000000000794d */ /* 0x000fea0003800000 */
.L_x_3:
[----:B------:R-:W2:Y:S01]  /*1a500*/  LDL R18, [R1+0x204] ;  /* 0x0002040001127983 */ /* 0x000ea20000100800 */
[----:B------:R-:W-:-:S03]  /*1a510*/  ULDC.64 UR4, c[0x0][0x750] ;  /* 0x0001d40000047ab9 */ /* 0x000fc60000000a00 */
[----:B------:R-:W3:Y:S01]  /*1a520*/  LDL R19, [R1+0x200] ;  /* 0x0002000001137983 */ /* 0x000ee20000100800 */
[----:B------:R-:W-:Y:S01]  /*1a530*/  PRMT R0, RZ, 0x7610, R0 ;  /* 0x00007610ff007816 */ /* 0x000fe20000000000 */
[----:B------:R-:W-:Y:S01]  /*1a540*/  IMAD.MOV.U32 R2, RZ, RZ, -0x1 ;  /* 0xffffffffff027424 */ /* 0x000fe200078e00ff */
[----:B------:R-:W-:Y:S01]  /*1a550*/  MOV R3, 0xffffffff ;  /* 0xffffffff00037802 */ /* 0x000fe20000000f00 */
[----:B------:R-:W-:Y:S01]  /*1a560*/  IMAD.MOV.U32 R10, RZ, RZ, -0x1 ;  /* 0xffffffffff0a7424 */ /* 0x000fe200078e00ff */
[----:B--2---:R-:W-:-:S04]  /*1a570*/  ISETP.GE.U32.AND P0, PT, R18, UR4, PT ;  /* 0x0000000412007c0c */ /* 0x004fc8000bf06070 */
[----:B---3--:R-:W-:-:S13]  /*1a580*/  ISETP.GE.U32.AND.EX P0, PT, R19, UR5, PT, P0 ;  /* 0x0000000513007c0c */ /* 0x008fda000bf06100 */
[----:B------:R-:W-:Y:S05]  /*1a590*/  @P0 BRA `(.L_x_410) ;  /* 0x0000000400600947 */ /* 0x000fea0003800000 */
[----:B------:R-:W0:Y:S01]  /*1a5a0*/  LDC.64 R12, c[0x0][0x728] ;  /* 0x0001ca00ff0c7b82 */ /* 0x000e220000000a00 */
[----:B------:R-:W-:Y:S01]  /*1a5b0*/  MOV R8, R18 ;  /* 0x0000001200087202 */ /* 0x000fe20000000f00 */
[----:B------:R-:W-:-:S06]  /*1a5c0*/  IMAD.MOV.U32 R9, RZ, RZ, R19 ;  /* 0x000000ffff097224 */ /* 0x000fcc00078e0013 */
[----:B------:R-:W1:Y:S08]  /*1a5d0*/  LDC R14, c[0x0][0x730] ;  /* 0x0001cc00ff0e7b82 */ /* 0x000e700000000800 */
[----:B------:R-:W2:Y:S01]  /*1a5e0*/  LDC.64 R16, c[0x0][0x720] ;  /* 0x0001c800ff107b82 */ /* 0x000ea20000000a00 */
[----:B0-----:R-:W-:-:S04]  /*1a5f0*/  ISETP.NE.U32.AND P0, PT, R12, RZ, PT ;  /* 0x000000ff0c00720c */ /* 0x001fc80003f05070 */
[----:B------:R-:W-:-:S13]  /*1a600*/  ISETP.NE.AND.EX P0, PT, R13, RZ, PT, P0 ;  /* 0x000000ff0d00720c */ /* 0x000fda0003f05300 */
[----:B-12---:R-:W-:Y:S05]  /*1a610*/  @!P0 BRA `(.L_x_411) ;  /* 0x0000000000288947 */ /* 0x006fea0003800000 */
[----:B------:R-:W0:Y:S02]  /*1a620*/  LDC R0, c[0x0][0x734] ;  /* 0x0001cd00ff007b82 */ /* 0x000e240000000800 */
[----:B0-----:R-:W-:-:S05]  /*1a630*/  IADD3 R9, P0, R18, R0, RZ ;  /* 0x0000000012097210 */ /* 0x001fca0007f1e0ff */
        /* <DEDUP_REMOVED lines=8> */
.L_x_411:
[--C-:B------:R-:W-:Y:S01]  /*1a6c0*/  SHF.R.U64 R10, R8, R14, R9.reuse ;  /* 0x0000000e080a7219 */ /* 0x100fe20000001209 */
[----:B------:R-:W0:Y:S01]  /*1a6d0*/  LDC R6, c[0x0][0x718] ;  /* 0x0001c600ff067b82 */ /* 0x000e220000000800 */
[----:B------:R-:W-:Y:S01]  /*1a6e0*/  I2FP.F32.U32 R8, R4 ;  /* 0x0000000400087245 */ /* 0x000fe20000201000 */
[----:B------:R-:W-:Y:S01]  /*1a6f0*/  ULDC UR4, c[0x0][0x150] ;  /* 0x0000540000047ab9 */ /* 0x000fe20000000800 */
[----:B------:R-:W-:Y:S01]  /*1a700*/  SHF.R.U32.HI R0, RZ, R14, R9 ;  /* 0x0000000eff007219 */ /* 0x000fe20000011609 */
[----:B------:R-:W-:Y:S01]  /*1a710*/  IMAD.MOV.U32 R3, RZ, RZ, R19 ;  /* 0x000000ffff037224 */ /* 0x000fe200078e0013 */
[----:B------:R-:W-:Y:S01]  /*1a720*/  IADD3 R5, P0, RZ, -R10, RZ ;  /* 0x8000000aff057210 */ /* 0x000fe20007f1e0ff */
[----:B------:R-:W-:Y:S01]  /*1a730*/  FMUL R9, R8, UR4 ;  /* 0x0000000408097c20 */ /* 0x000fe20008400000 */
[----:B------:R-:W-:Y:S01]  /*1a740*/  MOV R2, R18 ;  /* 0x0000001200027202 */ /* 0x000fe20000000f00 */
[----:B------:R-:W1:Y:S01]  /*1a750*/  LDC.64 R20, c[0x0][0x740] ;  /* 0x0001d000ff147b82 */ /* 0x000e620000000a00 */
[----:B------:R-:W-:Y:S01]  /*1a760*/  ULDC UR4, c[0x0][0x154] ;  /* 0x0000550000047ab9 */ /* 0x000fe20000000800 */
[----:B------:R-:W-:-:S02]  /*1a770*/  IMAD.X R7, RZ, RZ, ~R0, P0 ;  /* 0x000000ffff077224 */ /* 0x000fc400000e0e00 */
[----:B------:R-:W2:Y:S01]  /*1a780*/  F2I.U32.TRUNC.NTZ R9, R9 ;  /* 0x0000000900097305 */ /* 0x000ea2000020f000 */
[----:B------:R-:W-:-:S03]  /*1a790*/  IMAD.WIDE.U32 R2, R5, R16, R2 ;  /* 0x0000001005027225 */ /* 0x000fc600078e0002 */
[----:B------:R-:W3:Y:S01]  /*1a7a0*/  LDC R13, c[0x0][0x144] ;  /* 0x00005100ff0d7b82 */ /* 0x000ee20000000800 */
[----:B------:R-:W-:-:S04]  /*1a7b0*/  IMAD R0, R7, R16, RZ ;  /* 0x0000001007007224 */ /* 0x000fc800078e02ff */
[----:B------:R-:W-:-:S03]  /*1a7c0*/  IMAD R5, R5, R17, R0 ;  /* 0x0000001105057224 */ /* 0x000fc600078e0200 */
[----:B------:R-:W4:Y:S01]  /*1a7d0*/  LDC R12, c[0x0][0x708] ;  /* 0x0001c200ff0c7b82 */ /* 0x000f220000000800 */
[----:B------:R-:W-:Y:S01]  /*1a7e0*/  IMAD.IADD R3, R3, 0x1, R5 ;  /* 0x0000000103037824 */ /* 0x000fe200078e0205 */
[----:B--2---:R-:W-:-:S04]  /*1a7f0*/  IADD3 R0, -R9, RZ, RZ ;  /* 0x000000ff09007210 */ /* 0x004fc80007ffe1ff */
[-CC-:B0-----:R-:W-:Y:S02]  /*1a800*/  SHF.R.U64 R8, R2, R6.reuse, R3.reuse ;  /* 0x0000000602087219 */ /* 0x181fe40000001203 */
[----:B------:R-:W0:Y:S01]  /*1a810*/  LDC R7, c[0x0][0x758] ;  /* 0x0001d600ff077b82 */ /* 0x000e220000000800 */
[----:B------:R-:W-:Y:S02]  /*1a820*/  I2FP.F32.U32 R2, R11 ;  /* 0x0000000b00027245 */ /* 0x000fe40000201000 */
[----:B-1----:R-:W-:Y:S02]  /*1a830*/  ISETP.NE.U32.AND P0, PT, R20, RZ, PT ;  /* 0x000000ff1400720c */ /* 0x002fe40003f05070 */
[----:B------:R-:W-:Y:S01]  /*1a840*/  SHF.R.U32.HI R3, RZ, R6, R3 ;  /* 0x00000006ff037219 */ /* 0x000fe20000011603 */
[----:B------:R-:W-:Y:S01]  /*1a850*/  IMAD.MOV.U32 R6, RZ, RZ, -0x1 ;  /* 0xffffffffff067424 */ /* 0x000fe200078e00ff */
[----:B------:R-:W-:Y:S01]  /*1a860*/  ISETP.NE.AND.EX P0, PT, R21, RZ, PT, P0 ;  /* 0x000000ff1500720c */ /* 0x000fe20003f05300 */
[----:B------:R-:W1:Y:S01]  /*1a870*/  LDC R14, c[0x0][0x148] ;  /* 0x00005200ff0e7b82 */ /* 0x000e620000000800 */
[----:B---3--:R-:W-:-:S02]  /*1a880*/  IMAD R18, R13, R0, R4 ;  /* 0x000000000d127224 */ /* 0x008fc400078e0204 */
[----:B------:R-:W-:Y:S01]  /*1a890*/  FMUL R4, R2, UR4 ;  /* 0x0000000402047c20 */ /* 0x000fe20008400000 */
[----:B------:R-:W-:-:S04]  /*1a8a0*/  IMAD.MOV.U32 R2, RZ, RZ, 0x1 ;  /* 0x00000001ff027424 */ /* 0x000fc800078e00ff */
[----:B------:R-:W2:Y:S01]  /*1a8b0*/  LDC R16, c[0x0][0x700] ;  /* 0x0001c000ff107b82 */ /* 0x000ea20000000800 */
[-CC-:B----4-:R-:W-:Y:S02]  /*1a8c0*/  SHF.R.U64 R13, R8, R12.reuse, R3.reuse ;  /* 0x0000000c080d7219 */ /* 0x190fe40000001203 */
[----:B------:R-:W-:Y:S02]  /*1a8d0*/  SHF.R.U32.HI R0, RZ, R12, R3 ;  /* 0x0000000cff007219 */ /* 0x000fe40000011603 */
[----:B------:R3:W4:Y:S03]  /*1a8e0*/  F2I.U32.TRUNC.NTZ R12, R4 ;  /* 0x00000004000c7305 */ /* 0x000726000020f000 */
[----:B------:R-:W1:Y:S01]  /*1a8f0*/  LDC R17, c[0x0][0x748] ;  /* 0x0001d200ff117b82 */ /* 0x000e620000000800 */
[-C--:B0-----:R-:W-:Y:S02]  /*1a900*/  SHF.L.U32 R6, R6, R7.reuse, RZ ;  /* 0x0000000706067219 */ /* 0x081fe400000006ff */
[----:B------:R-:W-:-:S02]  /*1a910*/  SHF.R.U64 R15, R13, R7, R0 ;  /* 0x000000070d0f7219 */ /* 0x000fc40000001200 */
[-C--:B------:R-:W-:Y:S02]  /*1a920*/  SHF.L.U32 R22, R2, R7.reuse, RZ ;  /* 0x0000000702167219 */ /* 0x080fe400000006ff */
[----:B------:R-:W-:Y:S01]  /*1a930*/  SHF.R.U32.HI R3, RZ, R7, R0 ;  /* 0x00000007ff037219 */ /* 0x000fe20000011600 */
[----:B------:R-:W0:Y:S01]  /*1a940*/  LDC R19, c[0x0][0x738] ;  /* 0x0001ce00ff137b82 */ /* 0x000e220000000800 */
[----:B------:R-:W-:Y:S02]  /*1a950*/  LOP3.LUT R24, RZ, R6, RZ, 0x33, !PT ;  /* 0x00000006ff187212 */ /* 0x000fe400078e33ff */
[----:B------:R-:W-:-:S05]  /*1a960*/  MOV R2, R15 ;  /* 0x0000000f00027202 */ /* 0x000fca0000000f00 */
[----:B------:R-:W0:Y:S01]  /*1a970*/  LDC R23, c[0x0][0x710] ;  /* 0x0001c400ff177b82 */ /* 0x000e220000000800 */
[----:B---34-:R-:W-:Y:S05]  /*1a980*/  @!P0 BRA `(.L_x_412) ;  /* 0x0000000000288947 */ /* 0x018fea0003800000 */
[----:B------:R-:W3:Y:S02]  /*1a990*/  LDC R0, c[0x0][0x74c] ;  /* 0x0001d300ff007b82 */ /* 0x000ee40000000800 */
[----:B---3--:R-:W-:-:S05]  /*1a9a0*/  IADD3 R7, P0, R15, R0, RZ ;  /* 0x000000000f077210 */ /* 0x008fca0007f1e0ff */
[----:B------:R-:W-:-:S04]  /*1a9b0*/  IMAD.X R9, RZ, RZ, R3, P0 ;  /* 0x000000ffff097224 */ /* 0x000fc800000e0603 */
[----:B------:R-:W-:-:S04]  /*1a9c0*/  IMAD.WIDE.U32 R2, R9, R20, RZ ;  /* 0x0000001409027225 */ /* 0x000fc800078e00ff */
[----:B------:R-:W-:-:S04]  /*1a9d0*/  IMAD.WIDE.U32 R4, P0, R7, R21, R2 ;  /* 0x0000001507047225 */ /* 0x000fc80007800002 */
[----:B------:R-:W-:Y:S01]  /*1a9e0*/  IMAD.WIDE.U32 R2, R7, R20, RZ ;  /* 0x0000001407027225 */ /* 0x000fe200078e00ff */
[----:B------:R-:W-:-:S03]  /*1a9f0*/  MOV R6, R5 ;  /* 0x0000000500067202 */ /* 0x000fc60000000f00 */
[----:B------:R-:W-:Y:S01]  /*1aa00*/  IMAD.X R7, RZ, RZ, RZ, P0 ;  /* 0x000000ffff077224 */ /* 0x000fe200000e06ff */
[----:B------:R-:W-:-:S05]  /*1aa10*/  IADD3 RZ, P0, R3, R4, RZ ;  /* 0x0000000403ff7210 */ /* 0x000fca0007f1e0ff */
[----:B------:R-:W-:-:S08]  /*1aa20*/  IMAD.WIDE.U32.X R2, R9, R21, R6, P0 ;  /* 0x0000001509027225 */ /* 0x000fd000000e0406 */
.L_x_412:
[----:B-1----:R-:W-:Y:S01]  /*1aa30*/  SHF.R.U64 R3, R2, R17, R3 ;  /* 0x0000001102037219 */ /* 0x002fe20000001203 */
[----:B--2---:R-:W-:Y:S01]  /*1aa40*/  VIADD R5, R16, 0xffffffff ;  /* 0xffffffff10057836 */ /* 0x004fe20000000000 */
[----:B------:R-:W-:Y:S01]  /*1aa50*/  LOP3.LUT R0, R13, R24, RZ, 0xc0, !PT ;  /* 0x000000180d007212 */ /* 0x000fe200078ec0ff */
[----:B------:R-:W-:Y:S01]  /*1aa60*/  IMAD.MOV R12, RZ, RZ, -R12 ;  /* 0x000000ffff0c7224 */ /* 0x000fe200078e0a0c */
[----:B------:R-:W-:Y:S02]  /*1aa70*/  IADD3 R2, -R3, RZ, RZ ;  /* 0x000000ff03027210 */ /* 0x000fe40007ffe1ff */
[----:B------:R-:W-:Y:S01]  /*1aa80*/  LOP3.LUT R5, R8, R5, RZ, 0xc0, !PT ;  /* 0x0000000508057212 */ /* 0x000fe200078ec0ff */
[----:B------:R-:W-:Y:S02]  /*1aa90*/  IMAD R3, R22, R3, R0 ;  /* 0x0000000316037224 */ /* 0x000fe400078e0200 */
[----:B------:R-:W-:Y:S02]  /*1aaa0*/  @P4 IMAD R18, R14, R12, R11 ;  /* 0x0000000c0e124224 */ /* 0x000fe400078e020b */
[----:B0-----:R-:W-:-:S02]  /*1aab0*/  IMAD R0, R2, R19, R15 ;  /* 0x0000001302007224 */ /* 0x001fc400078e020f */
[----:B------:R-:W-:Y:S02]  /*1aac0*/  IMAD.MOV.U32 R2, RZ, RZ, 0x1 ;  /* 0x00000001ff027424 */ /* 0x000fe400078e00ff */
[----:B------:R-:W-:Y:S02]  /*1aad0*/  IMAD R3, R3, R23, R18 ;  /* 0x0000001703037224 */ /* 0x000fe400078e0212 */
[----:B------:R-:W-:Y:S01]  /*1aae0*/  IMAD R4, R0, R16, R5 ;  /* 0x0000001000047224 */ /* 0x000fe200078e0205 */
[----:B------:R-:W-:-:S04]  /*1aaf0*/  PRMT R0, R2, 0x7610, R0 ;  /* 0x0000761002007816 */ /* 0x000fc80000000000 */
[----:B------:R-:W-:Y:S02]  /*1ab00*/  SEL R2, R4, R3, !P4 ;  /* 0x0000000304027207 */ /* 0x000fe40006000000 */
[----:B------:R-:W-:-:S07]  /*1ab10*/  SEL R3, R3, R4, !P4 ;  /* 0x0000000403037207 */ /* 0x000fce0006000000 */
.L_x_410:
[----:B------:R-:W-:-:S08]  /*1ab20*/  NOP ;  /* 0x0000000000007918 */ /* 0x000fd00000000000 */
[----:B------:R-:W0:-:S00]  /*1ab30*/  USETMAXREG.DEALLOC.CTAPOOL 0x18 ;  /* 0x00000018000079c8 */ /* 0x000e0000080e0500 */
[----:B------:R-:W-:-:S13]  /*1ab40*/  ISETP.NE.AND P0, PT, RZ, UR7, PT ;  /* 0x00000007ff007c0c */ /* 0x000fda000bf05270 */
[----:B------:R-:W-:Y:S05]  /*1ab50*/  @P0 EXIT ;  /* 0x000000000000094d */ /* 0x000fea0003800000 */
[----:B0-----:R-:W-:Y:S01]  /*1ab60*/  LOP3.LUT P0, RZ, R0, 0xff, RZ, 0xc0, !PT ;  /* 0x000000ff00ff7812 */ /* 0x001fe2000780c0ff */
[----:B------:R-:W-:Y:S01]  /*1ab70*/  IMAD.MOV.U32 R0, RZ, RZ, 0x1 ;  /* 0x00000001ff007424 */ /* 0x000fe200078e00ff */
[----:B------:R-:W-:-:S11]  /*1ab80*/  MOV R6, RZ ;  /* 0x000000ff00067202 */ /* 0x000fd60000000f00 */
[----:B------:R-:W-:Y:S05]  /*1ab90*/  @!P0 BRA `(.L_x_413) ;  /* 0x0000000c00a88947 */ /* 0x000fea0003800000 */
[----:B------:R-:W0:Y:S01]  /*1aba0*/  LDC R0, c[0x0][0x28c] ;  /* 0x0000a300ff007b82 */ /* 0x000e220000000800 */
[----:B------:R-:W1:Y:S01]  /*1abb0*/  S2R R4, SR_TID.X ;  /* 0x0000000000047919 */ /* 0x000e620000002100 */
[----:B------:R-:W-:Y:S01]  /*1abc0*/  ULDC UR8, c[0x0][0xc] ;  /* 0x0000030000087ab9 */ /* 0x000fe20000000800 */
[----:B------:R-:W-:Y:S01]  /*1abd0*/  ULDC UR9, c[0x0][0x10] ;  /* 0x0000040000097ab9 */ /* 0x000fe20000000800 */
[----:B------:R-:W-:Y:S01]  /*1abe0*/  ULDC UR5, c[0x0][0x758] ;  /* 0x0001d60000057ab9 */ /* 0x000fe20000000800 */
[----:B------:R-:W-:Y:S01]  /*1abf0*/  UMOV UR7, 0xffffffff ;  /* 0xffffffff00077882 */ /* 0x000fe20000000000 */
[----:B------:R-:W-:Y:S01]  /*1ac00*/  UIMAD.WIDE.U32 UR8, UR8, UR9, URZ ;  /* 0x00000009080872a5 */ /* 0x000fe2000f8e003f */
[----:B------:R-:W-:Y:S01]  /*1ac10*/  BSSY B0, `(.L_x_413) ;  /* 0x00000e2000007945 */ /* 0x000fe20003800000 */
[----:B------:R-:W-:Y:S01]  /*1ac20*/  USHF.L.U32 UR10, UR7, UR5, URZ ;  /* 0x00000005070a7299 */ /* 0x000fe2000800063f */
[----:B------:R-:W-:Y:S01]  /*1ac30*/  IMAD.MOV.U32 R9, RZ, RZ, 0x1 ;  /* 0x00000001ff097424 */ /* 0x000fe200078e00ff */
[----:B------:R-:W-:Y:S01]  /*1ac40*/  ULDC UR4, c[0x0][0x700] ;  /* 0x0001c00000047ab9 */ /* 0x000fe20000000800 */
[----:B------:R-:W-:Y:S01]  /*1ac50*/  ULDC UR7, c[0x0][0x14] ;  /* 0x0000050000077ab9 */ /* 0x000fe20000000800 */
[----:B------:R-:W-:Y:S01]  /*1ac60*/  IMAD.MOV.U32 R6, RZ, RZ, RZ ;  /* 0x000000ffff067224 */ /* 0x000fe200078e00ff */
[----:B------:R-:W-:-:S02]  /*1ac70*/  UIMAD.WIDE.U32 UR42, UR8, UR7, URZ ;  /* 0x00000007082a72a5 */ /* 0x000fc4000f8e003f */
[----:B------:R-:W-:Y:S01]  /*1ac80*/  UIMAD UR14, UR9, UR7, URZ ;  /* 0x00000007090e72a4 */ /* 0x000fe2000f8e023f */
[----:B------:R-:W-:Y:S01]  /*1ac90*/  UMOV UR11, 0x1 ;  /* 0x00000001000b7882 */ /* 0x000fe20000000000 */
[----:B------:R-:W-:Y:S02]  /*1aca0*/  ULOP3.LUT UR15, UR6, 0x2, URZ, 0xfc, !UPT ;  /* 0x00000002060f7892 */ /* 0x000fe4000f8efc3f */
[----:B------:R-:W-:Y:S02]  /*1acb0*/  UIADD3 UR4, UR4, -0x1, URZ ;  /* 0xffffffff04047890 */ /* 0x000fe4000fffe03f */
[----:B------:R-:W-:Y:S01]  /*1acc0*/  USHF.L.U32 UR5, UR11, UR5, URZ ;  /* 0x000000050b057299 */ /* 0x000fe2000800063f */
[----:B0-----:R-:W-:Y:S01]  /*1acd0*/  VIADD R0, R0, 0x7f ;  /* 0x0000007f00007836 */ /* 0x001fe20000000000 */
[----:B------:R-:W-:Y:S02]  /*1ace0*/  ULOP3.LUT UR7, URZ, UR10, URZ, 0x33, !UPT ;  /* 0x0000000a3f077292 */ /* 0x000fe4000f8e333f */
[----:B------:R-:W-:-:S02]  /*1acf0*/  UIADD3 UR14, UR43, UR14, URZ ;  /* 0x0000000e2b0e7290 */ /* 0x000fc4000fffe03f */
[----:B------:R-:W-:Y:S01]  /*1ad00*/  SHF.R.S32.HI R5, RZ, 0x1f, R0 ;  /* 0x0000001fff057819 */ /* 0x000fe20000011400 */
[----:B------:R-:W-:-:S03]  /*1ad10*/  ULDC.64 UR44, c[0x0][0x198] ;  /* 0x00006600002c7ab9 */ /* 0x000fc60000000a00 */
[----:B------:R-:W-:Y:S02]  /*1ad20*/  LEA.HI R5, R5, R0, RZ, 0x7 ;  /* 0x0000000005057211 */ /* 0x000fe400078f38ff */
[C---:B-1----:R-:W-:Y:S02]  /*1ad30*/  LOP3.LUT P3, RZ, R4.reuse, 0x7f, RZ, 0xc0, !PT ;  /* 0x0000007f04ff7812 */ /* 0x042fe4000786c0ff */
[----:B------:R-:W-:Y:S02]  /*1ad40*/  SHF.R.S32.HI R7, RZ, 0x7, R5 ;  /* 0x00000007ff077819 */ /* 0x000fe40000011405 */
[----:B------:R-:W-:Y:S02]  /*1ad50*/  LOP3.LUT P0, RZ, R4, 0x1f, RZ, 0xc0, !PT ;  /* 0x0000001f04ff7812 */ /* 0x000fe4000780c0ff */
[----:B------:R-:W-:Y:S01]  /*1ad60*/  MOV R0, 0x1 ;  /* 0x0000000100007802 */ /* 0x000fe20000000f00 */
[----:B------:R-:W-:Y:S01]  /*1ad70*/  VIADD R14, R7, 0x1 ;  /* 0x00000001070e7836 */ /* 0x000fe20000000000 */
[----:B------:R-:W-:-:S13]  /*1ad80*/  PLOP3.LUT P0, PT, P0, P3, PT, 0x8a, 0x0 ;  /* 0x000000000000781c */ /* 0x000fda0000707172 */
.L_x_425:
[----:B------:R-:W-:-:S03]  /*1ad90*/  UMOV UR8, 0xffffffff ;  /* 0xffffffff00087882 */ /* 0x000fc60000000000 */
[----:B------:R-:W-:Y:S05]  /*1ada0*/  BRA.DIV UR8, `(.L_x_414) ;  /* 0x0000000e08b87947 */ /* 0x000fea000b800000 */
[----:B------:R-:W-:-:S13]  /*1adb0*/  ELECT P1, URZ, PT ;  /* 0x00000000003f782f */ /* 0x000fda0003820000 */
.L_x_434:
[----:B------:R-:W0:Y:S01]  /*1adc0*/  LDC R4, c[0x0][0x28c] ;  /* 0x0000a300ff047b82 */ /* 0x000e220000000800 */
[----:B------:R-:W-:Y:S01]  /*1add0*/  BSSY B1, `(.L_x_415) ;  /* 0x000004e000017945 */ /* 0x000fe20003800000 */
[----:B0-----:R-:W-:-:S13]  /*1ade0*/  ISETP.LT.OR P1, PT, R4, 0x1, !P1 ;  /* 0x000000010400780c */ /* 0x001fda0004f21670 */
[----:B------:R-:W-:Y:S05]  /*1adf0*/  @P1 BRA `(.L_x_416) ;  /* 0x00000004002c1947 */ /* 0x000fea0003800000 */
[C---:B------:R-:W-:Y:S01]  /*1ae00*/  IMAD.SHL.U32 R13, R3.reuse, 0x4, RZ ;  /* 0x00000004030d7824 */ /* 0x040fe200078e00ff */
[----:B------:R-:W-:Y:S01]  /*1ae10*/  SHF.L.U32 R2, R2, 0x8, RZ ;  /* 0x0000000802027819 */ /* 0x000fe200000006ff */
[----:B------:R-:W-:Y:S01]  /*1ae20*/  IMAD.SHL.U32 R3, R3, 0x100, RZ ;  /* 0x0000010003037824 */ /* 0x000fe200078e00ff */
[----:B------:R-:W-:Y:S01]  /*1ae30*/  MOV R15, RZ ;  /* 0x000000ff000f7202 */ /* 0x000fe20000000f00 */
[----:B------:R-:W-:Y:S01]  /*1ae40*/  IMAD.MOV.U32 R16, RZ, RZ, 0x40 ;  /* 0x00000040ff107424 */ /* 0x000fe200078e00ff */
[----:B------:R-:W-:Y:S01]  /*1ae50*/  MOV R5, R0 ;  /* 0x0000000000057202 */ /* 0x000fe20000000f00 */
[----:B------:R-:W-:Y:S02]  /*1ae60*/  IMAD.MOV.U32 R4, RZ, RZ, R14 ;  /* 0x000000ffff047224 */ /* 0x000fe400078e000e */
[----:B------:R-:W-:Y:S02]  /*1ae70*/  IMAD.MOV.U32 R8, RZ, RZ, R6 ;  /* 0x000000ffff087224 */ /* 0x000fe400078e0006 */
[----:B------:R-:W-:-:S07]  /*1ae80*/  IMAD.MOV.U32 R17, RZ, RZ, RZ ;  /* 0x000000ffff117224 */ /* 0x000fce00078e00ff */
.L_x_420:
[----:B------:R-:W0:Y:S01]  /*1ae90*/  S2R R12, SR_CgaCtaId ;  /* 0x00000000000c7919 */ /* 0x000e220000008800 */
[----:B------:R-:W-:-:S04]  /*1aea0*/  MOV R11, 0x400 ;  /* 0x00000400000b7802 */ /* 0x000fc80000000f00 */
[----:B0-----:R-:W-:Y:S02]  /*1aeb0*/  LEA R11, R12, R11, 0x18 ;  /* 0x0000000b0c0b7211 */ /* 0x001fe400078ec0ff */
[----:B------:R-:W-:Y:S02]  /*1aec0*/  SHF.L.U32 R12, R5, 0x1f, RZ ;  /* 0x0000001f050c7819 */ /* 0x000fe400000006ff */
[----:B------:R-:W-:-:S04]  /*1aed0*/  LEA R19, R8, R11, 0x3 ;  /* 0x0000000b08137211 */ /* 0x000fc800078e18ff */
[----:B------:R-:W0:Y:S02]  /*1aee0*/  SYNCS.PHASECHK.TRANS64.TRYWAIT P1, [R19+URZ+0x10], R12 ;  /* 0x0000100c130075a7 */ /* 0x000e24000802017f */
[----:B0-----:R-:W-:Y:S05]  /*1aef0*/  @!P1 BRA `(.L_x_417) ;  /* 0x0000000c00849947 */ /* 0x001fea0003800000 */
.L_x_435:
[----:B0-----:R-:W0:Y:S01]  /*1af00*/  @!P3 LDC R12, c[0x0][0x640] ;  /* 0x00019000ff0cbb82 */ /* 0x001e220000000800 */
[----:B------:R-:W-:-:S04]  /*1af10*/  UPRMT UR8, UR15, 0x9910, URZ ;  /* 0x000099100f087896 */ /* 0x000fc8000800003f */
[----:B------:R-:W-:-:S06]  /*1af20*/  UISETP.NE.AND UP0, UPT, UR8, 0x2, UPT ;  /* 0x000000020800788c */ /* 0x000fcc000bf05270 */
[----:B------:R-:W-:Y:S01]  /*1af30*/  PLOP3.LUT P1, PT, PT, PT, UP0, 0x80, 0x0 ;  /* 0x000000000000781c */ /* 0x000fe20003f2f008 */
[----:B0-----:R0:W-:-:S12]  /*1af40*/  @!P3 SYNCS.ARRIVE.TRANS64 RZ, [R19+URZ], R12 ;  /* 0x0000000c13ffb9a7 */ /* 0x0011d8000800003f */
[----:B------:R-:W-:Y:S05]  /*1af50*/  @P1 BRA `(.L_x_418) ;  /* 0x0000000000041947 */ /* 0x000fea0003800000 */
[----:B------:R-:W-:Y:S01]  /*1af60*/  BPT.TRAP 0x1 ;  /* 0x000000040000795c */ /* 0x000fe20000300000 */
.L_x_418:
[----:B------:R-:W-:Y:S05]  /*1af70*/  @P0 BRA `(.L_x_419) ;  /* 0x0000000000040947 */ /* 0x000fea0003800000 */
[----:B------:R-:W-:Y:S01]  /*1af80*/  BPT.TRAP 0x1 ;  /* 0x000000040000795c */ /* 0x000fe20000300000 */
.L_x_419:
[--C-:B0-----:R-:W-:Y:S01]  /*1af90*/  IMAD R12, R8, 0x8000, R11.reuse ;  /* 0x00008000080c7824 */ /* 0x101fe200078e020b */
[----:B------:R-:W-:Y:S01]  /*1afa0*/  R2UR UR18, R16 ;  /* 0x00000000101272ca */ /* 0x000fe200000e0000 */
[----:B------:R-:W-:Y:S01]  /*1afb0*/  VIADD R4, R4, 0xffffffff ;  /* 0xffffffff04047836 */ /* 0x000fe20000000000 */
[----:B------:R-:W-:Y:S01]  /*1afc0*/  R2UR UR33, R19 ;  /* 0x00000000132172ca */ /* 0x000fe200000e0000 */
[----:B------:R-:W-:Y:S01]  /*1afd0*/  UIADD3 UR22, UP0, UR44, 0xf0, URZ ;  /* 0x000000f02c167890 */ /* 0x000fe2000ff1e03f */
[----:B------:R-:W-:Y:S01]  /*1afe0*/  R2UR UR32, R12 ;  /* 0x000000000c2072ca */ /* 0x000fe200000e0000 */
[C---:B------:R-:W-:Y:S01]  /*1aff0*/  IMAD R12, R8.reuse, 0x1000, R11 ;  /* 0x00001000080c7824 */ /* 0x040fe200078e020b */
[----:B------:R-:W-:Y:S01]  /*1b000*/  LEA R11, R8, R11, 0x10 ;  /* 0x0000000b080b7211 */ /* 0x000fe200078e80ff */
[----:B------:R-:W-:Y:S01]  /*1b010*/  UIADD3 UR30, UP1, UR44, 0x1f0, URZ ;  /* 0x000001f02c1e7890 */ /* 0x000fe2000ff3e03f */
[----:B------:R-:W-:Y:S01]  /*1b020*/  R2UR UR36, R10 ;  /* 0x000000000a2472ca */ /* 0x000fe200000e0000 */
[----:B------:R-:W-:Y:S01]  /*1b030*/  UIADD3 UR38, UP2, UR44, 0x2f0, URZ ;  /* 0x000002f02c267890 */ /* 0x000fe2000ff5e03f */
[----:B------:R-:W-:Y:S01]  /*1b040*/  R2UR UR8, R12 ;  /* 0x000000000c0872ca */ /* 0x000fe200000e0000 */
[----:B------:R-:W-:Y:S01]  /*1b050*/  UIADD3.X UR23, URZ, UR45, URZ, UP0, !UPT ;  /* 0x0000002d3f177290 */ /* 0x000fe200087fe43f */
[----:B------:R-:W-:Y:S01]  /*1b060*/  R2UR UR16, R11 ;  /* 0x000000000b1072ca */ /* 0x000fe200000e0000 */
[----:B------:R-:W-:Y:S01]  /*1b070*/  UIADD3.X UR31, URZ, UR45, URZ, UP1, !UPT ;  /* 0x0000002d3f1f7290 */ /* 0x000fe20008ffe43f */
[----:B------:R-:W-:Y:S01]  /*1b080*/  R2UR UR34, R15 ;  /* 0x000000000f2272ca */ /* 0x000fe200000e0000 */
[----:B------:R-:W-:Y:S01]  /*1b090*/  UIADD3 UR26, UR18, -0x40, URZ ;  /* 0xffffffc0121a7890 */ /* 0x000fe2000fffe03f */
[----:B------:R-:W-:Y:S01]  /*1b0a0*/  R2UR UR35, R3 ;  /* 0x00000000032372ca */ /* 0x000fe200000e0000 */
[----:B------:R-:W-:Y:S01]  /*1b0b0*/  UIADD3 UR32, UR32, 0x100, URZ ;  /* 0x0000010020207890 */ /* 0x000fe2000fffe03f */
[----:B------:R-:W-:Y:S01]  /*1b0c0*/  R2UR UR11, R13 ;  /* 0x000000000d0b72ca */ /* 0x000fe200000e0000 */
[----:B------:R-:W-:Y:S01]  /*1b0d0*/  UIADD3.X UR39, URZ, UR45, URZ, UP2, !UPT ;  /* 0x0000002d3f277290 */ /* 0x000fe200097fe43f */
[C---:B------:R-:W-:Y:S01]  /*1b0e0*/  R2UR UR12, R17.reuse ;  /* 0x00000000110c72ca */ /* 0x040fe200000e0000 */
[----:B------:R-:W-:Y:S01]  /*1b0f0*/  VIADD R8, R8, 0x1 ;  /* 0x0000000108087836 */ /* 0x000fe20000000000 */
[----:B------:R-:W-:Y:S01]  /*1b100*/  R2UR UR27, R2 ;  /* 0x00000000021b72ca */ /* 0x000fe200000e0000 */
[----:B------:R-:W-:Y:S01]  /*1b110*/  UIADD3 UR8, UR8, 0x30100, URZ ;  /* 0x0003010008087890 */ /* 0x000fe2000fffe03f */
[----:B------:R-:W-:Y:S01]  /*1b120*/  ISETP.GT.AND P2, PT, R4, 0x1, PT ;  /* 0x000000010400780c */ /* 0x000fe20003f44270 */
[----:B------:R-:W-:Y:S01]  /*1b130*/  UIADD3 UR24, UR16, 0x10100, URZ ;  /* 0x0001010010187890 */ /* 0x000fe2000fffe03f */
[----:B------:R-:W-:Y:S01]  /*1b140*/  ISETP.NE.AND P1, PT, R8, 0x2, PT ;  /* 0x000000020800780c */ /* 0x000fe20003f25270 */
[----:B------:R-:W-:Y:S01]  /*1b150*/  UIADD3 UR16, UR16, 0x18100, URZ ;  /* 0x0001810010107890 */ /* 0x000fe2000fffe03f */
[----:B------:R-:W-:Y:S01]  /*1b160*/  IADD3 R17, R17, 0x1, RZ ;  /* 0x0000000111117810 */ /* 0x000fe20007ffe0ff */
[----:B------:R-:W-:Y:S01]  /*1b170*/  UMOV UR40, 0x0 ;  /* 0x0000000000287882 */ /* 0x000fe20000000000 */
[----:B------:R-:W-:Y:S01]  /*1b180*/  UMOV UR41, 0x10000000 ;  /* 0x1000000000297882 */ /* 0x000fe20000000000 */
[----:B------:R-:W-:Y:S01]  /*1b190*/  UMOV UR10, URZ ;  /* 0x0000003f000a7c82 */ /* 0x000fe20008000000 */
[----:B------:R-:W-:Y:S01]  /*1b1a0*/  UMOV UR9, UR33 ;  /* 0x0000002100097c82 */ /* 0x000fe20008000000 */
[----:B------:R-:W-:Y:S01]  /*1b1b0*/  UMOV UR13, UR36 ;  /* 0x00000024000d7c82 */ /* 0x000fe20008000000 */
[----:B------:R0:W-:Y:S01]  /*1b1c0*/  UTMALDG.3D [UR32], [UR22], desc[UR40] ;  /* 0x00002820160075b4 */ /* 0x0001e20008011000 */
[----:B------:R-:W-:Y:S01]  /*1b1d0*/  UMOV UR25, UR33 ;  /* 0x0000002100197c82 */ /* 0x000fe20008000000 */
[----:B------:R-:W-:Y:S01]  /*1b1e0*/  UMOV UR28, UR36 ;  /* 0x00000024001c7c82 */ /* 0x000fe20008000000 */
[----:B------:R-:W-:Y:S01]  /*1b1f0*/  UMOV UR17, UR33 ;  /* 0x0000002100117c82 */ /* 0x000fe20008000000 */
[----:B------:R-:W-:Y:S01]  /*1b200*/  UMOV UR19, UR27 ;  /* 0x0000001b00137c82 */ /* 0x000fe20008000000 */
[----:B------:R-:W-:Y:S01]  /*1b210*/  UMOV UR20, UR36 ;  /* 0x0000002400147c82 */ /* 0x000fe20008000000 */
[----:B------:R-:W-:Y:S01]  /*1b220*/  SEL R12, RZ, 0x1, P1 ;  /* 0x00000001ff0c7807 */ /* 0x000fe20000800000 */
[----:B------:R-:W-:Y:S01]  /*1b230*/  VIADD R16, R16, 0x80 ;  /* 0x0000008010107836 */ /* 0x000fe20000000000 */
[----:B------:R0:W-:Y:S01]  /*1b240*/  UTMALDG.4D [UR8], [UR30], desc[UR40] ;  /* 0x000028081e0075b4 */ /* 0x0001e20008019000 */
[----:B------:R-:W-:Y:S01]  /*1b250*/  VIADD R15, R15, 0x40 ;  /* 0x000000400f0f7836 */ /* 0x000fe20000000000 */
[----:B------:R-:W-:-:S02]  /*1b260*/  LOP3.LUT R5, R5, R12, RZ, 0x3c, !PT ;  /* 0x0000000c05057212 */ /* 0x000fc400078e3cff */
[----:B------:R-:W-:Y:S01]  /*1b270*/  SEL R8, R8, RZ, P1 ;  /* 0x000000ff08087207 */ /* 0x000fe20000800000 */
[----:B------:R0:W-:Y:S01]  /*1b280*/  UTMALDG.3D [UR24], [UR38], desc[UR40] ;  /* 0x00002818260075b4 */ /* 0x0001e20008011000 */
[----:B------:R0:W-:Y:S02]  /*1b290*/  UTMALDG.3D [UR16], [UR38], desc[UR40] ;  /* 0x00002810260075b4 */ /* 0x0001e40008011000 */
[----:B0-----:R-:W-:Y:S05]  /*1b2a0*/  @P2 BRA `(.L_x_420) ;  /* 0xfffffff800f82947 */ /* 0x001fea000383ffff */
.L_x_416:
[----:B------:R-:W-:Y:S05]  /*1b2b0*/  BSYNC B1 ;  /* 0x0000000000017941 */ /* 0x000fea0003800000 */
.L_x_415:
[----:B------:R-:W2:Y:S01]  /*1b2c0*/  LDL.LU R19, [R1+0x200] ;  /* 0x0002000001137983 */ /* 0x000ea20000300800 */
[----:B------:R-:W-:Y:S01]  /*1b2d0*/  LOP3.LUT P5, RZ, R9, 0xff, RZ, 0xc0, !PT ;  /* 0x000000ff09ff7812 */ /* 0x000fe200078ac0ff */
[----:B------:R-:W-:Y:S02]  /*1b2e0*/  ULDC.64 UR8, c[0x0][0x750] ;  /* 0x0001d40000087ab9 */ /* 0x000fe40000000a00 */
[----:B------:R-:W3:Y:S01]  /*1b2f0*/  LDL.LU R18, [R1+0x204] ;  /* 0x0002040001127983 */ /* 0x000ee20000300800 */
[----:B------:R-:W-:Y:S01]  /*1b300*/  IADD3 R6, R7, R6, RZ ;  /* 0x0000000607067210 */ /* 0x000fe20007ffe0ff */
[----:B------:R-:W-:Y:S01]  /*1b310*/  BSSY B1, `(.L_x_421) ;  /* 0x000006f000017945 */ /* 0x000fe20003800000 */
[----:B------:R-:W-:Y:S02]  /*1b320*/  MOV R10, 0xffffffff ;  /* 0xffffffff000a7802 */ /* 0x000fe40000000f00 */
[----:B------:R-:W-:Y:S02]  /*1b330*/  SHF.R.U32.HI R2, RZ, 0x1, R6 ;  /* 0x00000001ff027819 */ /* 0x000fe40000011606 */
[----:B------:R-:W-:-:S02]  /*1b340*/  ISETP.GT.U32.AND P1, PT, R6, 0x1, PT ;  /* 0x000000010600780c */ /* 0x000fc40003f24070 */
[----:B------:R-:W-:Y:S01]  /*1b350*/  LOP3.LUT R2, R2, 0x1, RZ, 0xc0, !PT ;  /* 0x0000000102027812 */ /* 0x000fe200078ec0ff */
[----:B------:R-:W0:Y:S01]  /*1b360*/  @P5 S2R R3, SR_CgaCtaId ;  /* 0x0000000000035919 */ /* 0x000e220000008800 */
[C---:B------:R-:W-:Y:S02]  /*1b370*/  ISETP.LT.U32.AND P1, PT, R7.reuse, 0x2, P1 ;  /* 0x000000020700780c */ /* 0x040fe40000f21070 */
[----:B------:R-:W-:Y:S02]  /*1b380*/  ISETP.NE.U32.AND P2, PT, R2, 0x1, PT ;  /* 0x000000010200780c */ /* 0x000fe40003f45070 */
[----:B------:R-:W-:Y:S02]  /*1b390*/  @P5 MOV R2, 0x400 ;  /* 0x0000040000025802 */ /* 0x000fe40000000f00 */
[----:B------:R-:W-:Y:S02]  /*1b3a0*/  ISETP.GT.U32.AND P2, PT, R7, 0x1, !P2 ;  /* 0x000000010700780c */ /* 0x000fe40005744070 */
[----:B------:R-:W-:-:S02]  /*1b3b0*/  LOP3.LUT R6, R6, 0x1, RZ, 0xc0, !PT ;  /* 0x0000000106067812 */ /* 0x000fc400078ec0ff */
[----:B------:R-:W-:Y:S02]  /*1b3c0*/  PRMT R4, RZ, 0x7610, R4 ;  /* 0x00007610ff047816 */ /* 0x000fe40000000004 */
[----:B------:R-:W-:Y:S02]  /*1b3d0*/  PRMT R9, RZ, 0x7610, R9 ;  /* 0x00007610ff097816 */ /* 0x000fe40000000009 */
[----:B0-----:R-:W-:Y:S02]  /*1b3e0*/  @P5 LEA R2, R3, R2, 0x18 ;  /* 0x0000000203025211 */ /* 0x001fe400078ec0ff */
[----:B------:R-:W-:Y:S02]  /*1b3f0*/  SEL R3, RZ, 0x1, !P1 ;  /* 0x00000001ff037807 */ /* 0x000fe40004800000 */
[----:B------:R0:W-:Y:S02]  /*1b400*/  @P5 SYNCS.ARRIVE.TRANS64.A1T0 RZ, [R2+URZ+0x38], RZ ;  /* 0x000038ff02ff59a7 */ /* 0x0001e4000810003f */
[----:B0-----:R-:W-:-:S04]  /*1b410*/  SEL R2, RZ, 0x1, !P2 ;  /* 0x00000001ff027807 */ /* 0x001fc80005000000 */
[----:B------:R-:W-:Y:S01]  /*1b420*/  LOP3.LUT R0, R2, R0, R3, 0x96, !PT ;  /* 0x0000000002007212 */ /* 0x000fe200078e9603 */
[----:B------:R-:W-:Y:S02]  /*1b430*/  IMAD.MOV.U32 R3, RZ, RZ, -0x1 ;  /* 0xffffffffff037424 */ /* 0x000fe400078e00ff */
[----:B------:R-:W-:Y:S01]  /*1b440*/  IMAD.MOV.U32 R2, RZ, RZ, -0x1 ;  /* 0xffffffffff027424 */ /* 0x000fe200078e00ff */
[----:B---3--:R-:W-:-:S04]  /*1b450*/  IADD3 R18, P1, R18, UR42, RZ ;  /* 0x0000002a12127c10 */ /* 0x008fc8000ff3e0ff */
[----:B--2---:R-:W-:Y:S01]  /*1b460*/  IADD3.X R19, R19, UR14, RZ, P1, !PT ;  /* 0x0000000e13137c10 */ /* 0x004fe20008ffe4ff */
[----:B------:R0:W-:Y:S01]  /*1b470*/  STL [R1+0x204], R18 ;  /* 0x0002041201007387 */ /* 0x0001e20000100800 */
[----:B------:R-:W-:-:S03]  /*1b480*/  ISETP.GE.U32.AND P1, PT, R18, UR8, PT ;  /* 0x0000000812007c0c */ /* 0x000fc6000bf26070 */
[----:B------:R0:W-:Y:S01]  /*1b490*/  STL [R1+0x200], R19 ;  /* 0x0002001301007387 */ /* 0x0001e20000100800 */
[----:B------:R-:W-:-:S13]  /*1b4a0*/  ISETP.GE.U32.AND.EX P1, PT, R19, UR9, PT, P1 ;  /* 0x0000000913007c0c */ /* 0x000fda000bf26110 */
[----:B0-----:R-:W-:Y:S05]  /*1b4b0*/  @P1 BRA `(.L_x_422) ;  /* 0x0000000400501947 */ /* 0x001fea0003800000 */
[----:B------:R-:W0:Y:S01]  /*1b4c0*/  S2R R8, SR_CTAID.X ;  /* 0x0000000000087919 */ /* 0x000e220000002500 */
[----:B------:R-:W-:Y:S01]  /*1b4d0*/  ULDC UR8, c[0x0][0x150] ;  /* 0x0000540000087ab9 */ /* 0x000fe20000000800 */
[----:B------:R-:W1:Y:S01]  /*1b4e0*/  LDC R3, c[0x0][0x144] ;  /* 0x00005100ff037b82 */ /* 0x000e620000000800 */
[----:B------:R-:W-:Y:S01]  /*1b4f0*/  ULDC UR11, c[0x0][0x730] ;  /* 0x0001cc00000b7ab9 */ /* 0x000fe20000000800 */
[----:B------:R-:W2:Y:S06]  /*1b500*/  S2R R5, SR_CTAID.Y ;  /* 0x0000000000057919 */ /* 0x000eac0000002600 */
[----:B------:R-:W3:Y:S01]  /*1b510*/  LDC R12, c[0x0][0x148] ;  /* 0x00005200ff0c7b82 */ /* 0x000ee20000000800 */
[----:B0-----:R-:W-:-:S02]  /*1b520*/  I2FP.F32.U32 R2, R8 ;  /* 0x0000000800027245 */ /* 0x001fc40000201000 */
[----:B--2---:R-:W-:-:S03]  /*1b530*/  I2FP.F32.U32 R4, R5 ;  /* 0x0000000500047245 */ /* 0x004fc60000201000 */
[----:B------:R-:W-:Y:S01]  /*1b540*/  FMUL R2, R2, UR8 ;  /* 0x0000000802027c20 */ /* 0x000fe20008400000 */
[----:B------:R-:W-:Y:S02]  /*1b550*/  ULDC UR8, c[0x0][0x154] ;  /* 0x0000550000087ab9 */ /* 0x000fe40000000800 */
[----:B------:R-:W-:Y:S01]  /*1b560*/  FMUL R10, R4, UR8 ;  /* 0x00000008040a7c20 */ /* 0x000fe20008400000 */
[----:B------:R-:W-:Y:S02]  /*1b570*/  ULDC.64 UR8, c[0x0][0x728] ;  /* 0x0001ca0000087ab9 */ /* 0x000fe40000000a00 */
[----:B------:R-:W0:Y:S01]  /*1b580*/  F2I.U32.TRUNC.NTZ R2, R2 ;  /* 0x0000000200027305 */ /* 0x000e22000020f000 */
[----:B------:R-:W-:-:S04]  /*1b590*/  ISETP.NE.U32.AND P1, PT, RZ, UR8, PT ;  /* 0x00000008ff007c0c */ /* 0x000fc8000bf25070 */
[----:B------:R-:W-:-:S03]  /*1b5a0*/  ISETP.NE.AND.EX P1, PT, RZ, UR9, PT, P1 ;  /* 0x00000009ff007c0c */ /* 0x000fc6000bf25310 */
[----:B------:R-:W2:Y:S01]  /*1b5b0*/  F2I.U32.TRUNC.NTZ R10, R10 ;  /* 0x0000000a000a7305 */ /* 0x000ea2000020f000 */
[----:B0-----:R-:W-:Y:S01]  /*1b5c0*/  IMAD.MOV R4, RZ, RZ, -R2 ;  /* 0x000000ffff047224 */ /* 0x001fe200078e0a02 */
[----:B------:R-:W-:-:S03]  /*1b5d0*/  MOV R2, R18 ;  /* 0x0000001200027202 */ /* 0x000fc60000000f00 */
[----:B-1----:R-:W-:Y:S02]  /*1b5e0*/  IMAD R8, R3, R4, R8 ;  /* 0x0000000403087224 */ /* 0x002fe400078e0208 */
[----:B--2---:R-:W-:-:S04]  /*1b5f0*/  IMAD.MOV R3, RZ, RZ, -R10 ;  /* 0x000000ffff037224 */ /* 0x004fc800078e0a0a */
[----:B---3--:R-:W-:Y:S02]  /*1b600*/  @P4 IMAD R8, R12, R3, R5 ;  /* 0x000000030c084224 */ /* 0x008fe400078e0205 */
[----:B------:R-:W-:Y:S01]  /*1b610*/  IMAD.MOV.U32 R3, RZ, RZ, R19 ;  /* 0x000000ffff037224 */ /* 0x000fe200078e0013 */
[----:B------:R-:W-:Y:S06]  /*1b620*/  @!P1 BRA `(.L_x_423) ;  /* 0x0000000000289947 */ /* 0x000fec0003800000 */
[----:B------:R-:W-:Y:S02]  /*1b630*/  ULDC UR10, c[0x0][0x734] ;  /* 0x0001cd00000a7ab9 */ /* 0x000fe40000000800 */
[----:B------:R-:W-:-:S05]  /*1b640*/  IADD3 R3, P1, R18, UR10, RZ ;  /* 0x0000000a12037c10 */ /* 0x000fca000ff3e0ff */
[----:B------:R-:W-:-:S04]  /*1b650*/  IMAD.X R11, RZ, RZ, R19, P1 ;  /* 0x000000ffff0b7224 */ /* 0x000fc800008e0613 */
[----:B------:R-:W-:-:S04]  /*1b660*/  IMAD.WIDE.U32 R4, R11, UR8, RZ ;  /* 0x000000080b047c25 */ /* 0x000fc8000f8e00ff */
[----:B------:R-:W-:-:S04]  /*1b670*/  IMAD.WIDE.U32 R4, P1, R3, UR9, R4 ;  /* 0x0000000903047c25 */ /* 0x000fc8000f820004 */
[----:B------:R-:W-:-:S04]  /*1b680*/  IMAD.WIDE.U32 R2, R3, UR8, RZ ;  /* 0x0000000803027c25 */ /* 0x000fc8000f8e00ff */
[----:B------:R-:W-:Y:S01]  /*1b690*/  IMAD.MOV.U32 R2, RZ, RZ, R5 ;  /* 0x000000ffff027224 */ /* 0x000fe200078e0005 */
[----:B------:R-:W-:Y:S02]  /*1b6a0*/  IADD3 RZ, P2, R3, R4, RZ ;  /* 0x0000000403ff7210 */ /* 0x000fe40007f5e0ff */
[----:B------:R-:W-:-:S03]  /*1b6b0*/  IADD3.X R3, RZ, RZ, RZ, P1, !PT ;  /* 0x000000ffff037210 */ /* 0x000fc60000ffe4ff */
[----:B------:R-:W-:-:S08]  /*1b6c0*/  IMAD.WIDE.U32.X R2, R11, UR9, R2, P2 ;  /* 0x000000090b027c25 */ /* 0x000fd000090e0402 */
.L_x_423:
[--C-:B------:R-:W-:Y:S01]  /*1b6d0*/  SHF.R.U64 R10, R2, UR11, R3.reuse ;  /* 0x0000000b020a7c19 */ /* 0x100fe20008001203 */
[----:B------:R-:W-:Y:S01]  /*1b6e0*/  ULDC.64 UR8, c[0x0][0x720] ;  /* 0x0001c80000087ab9 */ /* 0x000fe20000000a00 */
[----:B------:R-:W-:Y:S01]  /*1b6f0*/  SHF.R.U32.HI R2, RZ, UR11, R3 ;  /* 0x0000000bff027c19 */ /* 0x000fe20008011603 */
[----:B------:R-:W-:Y:S01]  /*1b700*/  IMAD.MOV.U32 R3, RZ, RZ, R19 ;  /* 0x000000ffff037224 */ /* 0x000fe200078e0013 */
[----:B------:R-:W-:Y:S01]  /*1b710*/  IADD3 R11, P1, RZ, -R10, RZ ;  /* 0x8000000aff0b7210 */ /* 0x000fe20007f3e0ff */
[----:B------:R-:W-:-:S04]  /*1b720*/  ULDC.64 UR10, c[0x0][0x740] ;  /* 0x0001d000000a7ab9 */ /* 0x000fc80000000a00 */
[----:B------:R-:W-:Y:S01]  /*1b730*/  IMAD.X R2, RZ, RZ, ~R2, P1 ;  /* 0x000000ffff027224 */ /* 0x000fe200008e0e02 */
[----:B------:R-:W-:-:S03]  /*1b740*/  ISETP.NE.U32.AND P1, PT, RZ, UR10, PT ;  /* 0x0000000aff007c0c */ /* 0x000fc6000bf25070 */
[----:B------:R-:W-:Y:S01]  /*1b750*/  IMAD R2, R2, UR8, RZ ;  /* 0x0000000802027c24 */ /* 0x000fe2000f8e02ff */
[----:B------:R-:W-:-:S03]  /*1b760*/  ISETP.NE.AND.EX P1, PT, RZ, UR11, PT, P1 ;  /* 0x0000000bff007c0c */ /* 0x000fc6000bf25310 */
[----:B------:R-:W-:Y:S01]  /*1b770*/  IMAD R5, R11, UR9, R2 ;  /* 0x000000090b057c24 */ /* 0x000fe2000f8e0202 */
[----:B------:R-:W-:-:S05]  /*1b780*/  MOV R2, R18 ;  /* 0x0000001200027202 */ /* 0x000fca0000000f00 */
[----:B------:R-:W-:Y:S01]  /*1b790*/  IMAD.WIDE.U32 R2, R11, UR8, R2 ;  /* 0x000000080b027c25 */ /* 0x000fe2000f8e0002 */
[----:B------:R-:W-:-:S03]  /*1b7a0*/  ULDC UR8, c[0x0][0x718] ;  /* 0x0001c60000087ab9 */ /* 0x000fc60000000800 */
[----:B------:R-:W-:-:S05]  /*1b7b0*/  IMAD.IADD R3, R3, 0x1, R5 ;  /* 0x0000000103037824 */ /* 0x000fca00078e0205 */
[--C-:B------:R-:W-:Y:S02]  /*1b7c0*/  SHF.R.U64 R11, R2, UR8, R3.reuse ;  /* 0x00000008020b7c19 */ /* 0x100fe40008001203 */
[----:B------:R-:W-:Y:S01]  /*1b7d0*/  SHF.R.U32.HI R2, RZ, UR8, R3 ;  /* 0x00000008ff027c19 */ /* 0x000fe20008011603 */
[----:B------:R-:W-:-:S03]  /*1b7e0*/  ULDC UR8, c[0x0][0x708] ;  /* 0x0001c20000087ab9 */ /* 0x000fc60000000800 */
[--C-:B------:R-:W-:Y:S02]  /*1b7f0*/  SHF.R.U32.HI R3, RZ, UR8, R2.reuse ;  /* 0x00000008ff037c19 */ /* 0x100fe40008011602 */
[----:B------:R-:W-:Y:S01]  /*1b800*/  SHF.R.U64 R12, R11, UR8, R2 ;  /* 0x000000080b0c7c19 */ /* 0x000fe20008001202 */
[----:B------:R-:W-:Y:S02]  /*1b810*/  ULDC UR8, c[0x0][0x758] ;  /* 0x0001d60000087ab9 */ /* 0x000fe40000000800 */
[--C-:B------:R-:W-:Y:S02]  /*1b820*/  SHF.R.U32.HI R15, RZ, UR8, R3.reuse ;  /* 0x00000008ff0f7c19 */ /* 0x100fe40008011603 */
[----:B------:R-:W-:-:S03]  /*1b830*/  SHF.R.U64 R13, R12, UR8, R3 ;  /* 0x000000080c0d7c19 */ /* 0x000fc60008001203 */
[----:B------:R-:W-:Y:S01]  /*1b840*/  IMAD.MOV.U32 R3, RZ, RZ, R15 ;  /* 0x000000ffff037224 */ /* 0x000fe200078e000f */
[----:B------:R-:W-:Y:S01]  /*1b850*/  MOV R2, R13 ;  /* 0x0000000d00027202 */ /* 0x000fe20000000f00 */
        /* <DEDUP_REMOVED lines=11> */
.L_x_424:
[----:B------:R-:W-:Y:S01]  /*1b910*/  ULDC UR8, c[0x0][0x748] ;  /* 0x0001d20000087ab9 */ /* 0x000fe20000000800 */
[----:B------:R-:W-:Y:S02]  /*1b920*/  LOP3.LUT R12, R12, UR7, RZ, 0xc0, !PT ;  /* 0x000000070c0c7c12 */ /* 0x000fe4000f8ec0ff */
[----:B------:R-:W-:Y:S01]  /*1b930*/  SHF.R.U64 R3, R2, UR8, R3 ;  /* 0x0000000802037c19 */ /* 0x000fe20008001203 */
[----:B------:R-:W-:Y:S01]  /*1b940*/  ULDC UR8, c[0x0][0x738] ;  /* 0x0001ce0000087ab9 */ /* 0x000fe20000000800 */
[----:B------:R-:W-:-:S03]  /*1b950*/  MOV R4, 0x1 ;  /* 0x0000000100047802 */ /* 0x000fc60000000f00 */
[----:B------:R-:W-:Y:S02]  /*1b960*/  IMAD.MOV R2, RZ, RZ, -R3 ;  /* 0x000000ffff027224 */ /* 0x000fe400078e0a03 */
[----:B------:R-:W-:Y:S02]  /*1b970*/  IMAD R5, R3, UR5, R12 ;  /* 0x0000000503057c24 */ /* 0x000fe4000f8e020c */
[----:B------:R-:W-:Y:S01]  /*1b980*/  IMAD R13, R2, UR8, R13 ;  /* 0x00000008020d7c24 */ /* 0x000fe2000f8e020d */
[----:B------:R-:W-:Y:S01]  /*1b990*/  ULDC UR8, c[0x0][0x710] ;  /* 0x0001c40000087ab9 */ /* 0x000fe20000000800 */
[----:B------:R-:W-:Y:S01]  /*1b9a0*/  LOP3.LUT R2, R11, UR4, RZ, 0xc0, !PT ;  /* 0x000000040b027c12 */ /* 0x000fe2000f8ec0ff */
[----:B------:R-:W-:Y:S01]  /*1b9b0*/  IMAD R8, R5, UR8, R8 ;  /* 0x0000000805087c24 */ /* 0x000fe2000f8e0208 */
[----:B------:R-:W-:-:S03]  /*1b9c0*/  ULDC UR8, c[0x0][0x700] ;  /* 0x0001c00000087ab9 */ /* 0x000fc60000000800 */
[----:B------:R-:W-:-:S05]  /*1b9d0*/  IMAD R13, R13, UR8, R2 ;  /* 0x000000080d0d7c24 */ /* 0x000fca000f8e0202 */
[----:B------:R-:W-:Y:S02]  /*1b9e0*/  SEL R2, R13, R8, !P4 ;  /* 0x000000080d027207 */ /* 0x000fe40006000000 */
[----:B------:R-:W-:-:S07]  /*1b9f0*/  SEL R3, R8, R13, !P4 ;  /* 0x0000000d08037207 */ /* 0x000fce0006000000 */
.L_x_422:
[----:B------:R-:W-:Y:S05]  /*1ba00*/  BSYNC B1 ;  /* 0x0000000000017941 */ /* 0x000fea0003800000 */
.L_x_421:
[----:B------:R-:W-:-:S13]  /*1ba10*/  LOP3.LUT P1, RZ, R4, 0xff, RZ, 0xc0, !PT ;  /* 0x000000ff04ff7812 */ /* 0x000fda000782c0ff */
[----:B------:R-:W-:Y:S05]  /*1ba20*/  @P1 BRA `(.L_x_425) ;  /* 0xfffffff000d81947 */ /* 0x000fea000383ffff */
[----:B------:R-:W-:Y:S05]  /*1ba30*/  BSYNC B0 ;  /* 0x0000000000007941 */ /* 0x000fea0003800000 */
.L_x_413:
[----:B------:R-:W-:-:S03]  /*1ba40*/  UMOV UR8, 0xffffffff ;  /* 0xffffffff00087882 */ /* 0x000fc60000000000 */
[----:B------:R-:W-:Y:S05]  /*1ba50*/  BRA.DIV UR8, `(.L_x_426) ;  /* 0x0000000208c07947 */ /* 0x000fea000b800000 */
[----:B------:R-:W-:-:S13]  /*1ba60*/  ELECT P0, URZ, PT ;  /* 0x00000000003f782f */ /* 0x000fda0003800000 */
.L_x_438:
[----:B------:R-:W-:Y:S04]  /*1ba70*/  BSSY B0, `(.L_x_427) ;  /* 0x000001a000007945 */ /* 0x000fe80003800000 */
[----:B------:R-:W-:Y:S05]  /*1ba80*/  @!P0 BRA `(.L_x_428) ;  /* 0x0000000000608947 */ /* 0x000fea0003800000 */
[----:B------:R-:W-:-:S04]  /*1ba90*/  ULOP3.LUT UR8, UR6, 0x2, URZ, 0xfc, !UPT ;  /* 0x0000000206087892 */ /* 0x000fc8000f8efc3f */
[----:B------:R-:W-:-:S06]  /*1baa0*/  UISETP.NE.AND UP0, UPT, UR8, 0x3, UPT ;  /* 0x000000030800788c */ /* 0x000fcc000bf05270 */
[----:B------:R-:W-:-:S13]  /*1bab0*/  PLOP3.LUT P0, PT, PT, PT, UP0, 0x80, 0x0 ;  /* 0x000000000000781c */ /* 0x000fda0003f0f008 */
[----:B------:R-:W-:Y:S05]  /*1bac0*/  @!P0 BRA `(.L_x_429) ;  /* 0x0000000000048947 */ /* 0x000fea0003800000 */
[----:B------:R-:W-:Y:S01]  /*1bad0*/  BPT.TRAP 0x1 ;  /* 0x000000040000795c */ /* 0x000fe20000300000 */
.L_x_429:
[----:B------:R-:W0:Y:S01]  /*1bae0*/  S2R R3, SR_CgaCtaId ;  /* 0x0000000000037919 */ /* 0x000e220000008800 */
[----:B------:R-:W-:-:S04]  /*1baf0*/  MOV R2, 0x400 ;  /* 0x0000040000027802 */ /* 0x000fc80000000f00 */
[----:B0-----:R-:W-:Y:S02]  /*1bb00*/  LEA R3, R3, R2, 0x18 ;  /* 0x0000000203037211 */ /* 0x001fe400078ec0ff */
[----:B------:R-:W-:-:S03]  /*1bb10*/  SHF.L.U32 R2, R0, 0x1f, RZ ;  /* 0x0000001f00027819 */ /* 0x000fc600000006ff */
[----:B------:R-:W-:-:S04]  /*1bb20*/  VIADD R3, R3, 0x10 ;  /* 0x0000001003037836 */ /* 0x000fc80000000000 */
[----:B------:R-:W-:-:S04]  /*1bb30*/  IMAD R5, R6, 0x8, R3 ;  /* 0x0000000806057824 */ /* 0x000fc800078e0203 */
[----:B------:R-:W0:Y:S02]  /*1bb40*/  SYNCS.PHASECHK.TRANS64.TRYWAIT P0, [R5+URZ], R2 ;  /* 0x00000002050075a7 */ /* 0x000e24000800017f */
[----:B0-----:R-:W-:Y:S05]  /*1bb50*/  @!P0 BRA `(.L_x_430) ;  /* 0x0000000000a48947 */ /* 0x001fea0003800000 */
.L_x_439:
[----:B------:R-:W-:-:S04]  /*1bb60*/  IADD3 R6, R6, 0x1, RZ ;  /* 0x0000000106067810 */ /* 0x000fc80007ffe0ff */
[----:B------:R-:W-:-:S04]  /*1bb70*/  ISETP.NE.AND P0, PT, R6, 0x2, PT ;  /* 0x000000020600780c */ /* 0x000fc80003f05270 */
[----:B0-----:R-:W-:Y:S02]  /*1bb80*/  SEL R5, RZ, 0x1, P0 ;  /* 0x00000001ff057807 */ /* 0x001fe40000000000 */
[----:B------:R-:W-:Y:S02]  /*1bb90*/  SEL R6, R6, RZ, P0 ;  /* 0x000000ff06067207 */ /* 0x000fe40000000000 */
[----:B------:R-:W-:-:S03]  /*1bba0*/  LOP3.LUT R0, R0, R5, RZ, 0x3c, !PT ;  /* 0x0000000500007212 */ /* 0x000fc600078e3cff */
[----:B------:R-:W-:Y:S01]  /*1bbb0*/  IMAD R3, R6, 0x8, R3 ;  /* 0x0000000806037824 */ /* 0x000fe200078e0203 */
[----:B------:R-:W-:-:S07]  /*1bbc0*/  SHF.L.U32 R0, R0, 0x1f, RZ ;  /* 0x0000001f00007819 */ /* 0x000fce00000006ff */
.L_x_431:
[----:B0-----:R0:W1:Y:S02]  /*1bbd0*/  SYNCS.PHASECHK.TRANS64.TRYWAIT P0, [R3+URZ], R0 ;  /* 0x00000000030075a7 */ /* 0x001064000800017f */
[----:B-1----:R-:W-:Y:S05]  /*1bbe0*/  @!P0 NANOSLEEP.SYNCS 0x989680 ;  /* 0x009896800000895d */ /* 0x002fea0003900000 */
[----:B------:R-:W1:Y:S02]  /*1bbf0*/  @!P0 SYNCS.PHASECHK.TRANS64 P0, [R3+URZ], R0 ;  /* 0x00000000030085a7 */ /* 0x000e64000800007f */
[----:B-1----:R-:W-:Y:S05]  /*1bc00*/  @!P0 BRA `(.L_x_431) ;  /* 0xfffffffc00f08947 */ /* 0x002fea000383ffff */
.L_x_428:
[----:B------:R-:W-:Y:S05]  /*1bc10*/  BSYNC B0 ;  /* 0x0000000000007941 */ /* 0x000fea0003800000 */
.L_x_427:
[----:B------:R-:W-:Y:S05]  /*1bc20*/  EXIT ;  /* 0x000000000000794d */ /* 0x000fea0003800000 */
.L_x_17:
[----:B--2---:R-:W-:-:S04]  /*1bc30*/  IMAD.U32 R4, RZ, RZ, UR8 ;  /* 0x00000008ff047e24 */ /* 0x004fc8000f8e00ff */
[----:B------:R2:W3:Y:S03]  /*1bc40*/  SYNCS.PHASECHK.TRANS64.TRYWAIT P0, [R4+URZ], R0 ;  /* 0x00000000040075a7 */ /* 0x0004e6000800017f */
[----:B---3--:R-:W-:Y:S05]  /*1bc50*/  @!P0 NANOSLEEP.SYNCS 0x989680 ;  /* 0x009896800000895d */ /* 0x008fea0003900000 */
[----:B------:R-:W3:Y:S02]  /*1bc60*/  @!P0 SYNCS.PHASECHK.TRANS64 P0, [R4+URZ], R0 ;  /* 0x00000000040085a7 */ /* 0x000ee4000800007f */
[----:B---3--:R-:W-:Y:S05]  /*1bc70*/  @!P0 BRA `(.L_x_17) ;  /* 0xfffffffc00ec8947 */ /* 0x008fea000383ffff */
[----:B------:R-:W-:Y:S05]  /*1bc80*/  BRA `(.L_x_16) ;  /* 0xfffffe60007c7947 */ /* 0x000fea000383ffff */
.L_x_414:
[----:B------:R-:W-:Y:S01]  /*1bc90*/  BSSY B1, `(.L_x_432) ;  /* 0x0000006000017945 */ /* 0x000fe20003800000 */
[----:B------:R-:W-:-:S07]  /*1bca0*/  MOV R4, 0xffffffff ;  /* 0xffffffff00047802 */ /* 0x000fce0000000f00 */
[----:B------:R-:W-:Y:S05]  /*1bcb0*/  WARPSYNC.COLLECTIVE R4, `(.L_x_433) ;  /* 0x00000000040c7348 */ /* 0x000fea0003c00000 */
[----:B------:R-:W-:Y:S02]  /*1bcc0*/  ELECT P1, UR62, PT ;  /* 0x00000000003e782f */ /* 0x000fe40003820000 */
[----:B------:R-:W-:Y:S01]  /*1bcd0*/  MOV R4, UR62 ;  /* 0x0000003e00047c02 */ /* 0x000fe20008000f00 */
[----:B------:R-:W-:Y:S10]  /*1bce0*/  ENDCOLLECTIVE ;  /* 0x000000000000791b */ /* 0x000ff40003800000 */
.L_x_433:
[----:B------:R-:W-:Y:S05]  /*1bcf0*/  BSYNC B1 ;  /* 0x0000000000017941 */ /* 0x000fea0003800000 */
.L_x_432:
[----:B------:R-:W-:Y:S05]  /*1bd00*/  BRA `(.L_x_434) ;  /* 0xfffffff0002c7947 */ /* 0x000fea000383ffff */
.L_x_417:
[----:B0-----:R0:W1:Y:S02]  /*1bd10*/  SYNCS.PHASECHK.TRANS64.TRYWAIT P1, [R19+URZ+0x10], R12 ;  /* 0x0000100c130075a7 */ /* 0x001064000802017f */
[----:B-1----:R-:W-:Y:S05]  /*1bd20*/  @!P1 NANOSLEEP.SYNCS 0x989680 ;  /* 0x009896800000995d */ /* 0x002fea0003900000 */
[----:B------:R-:W1:Y:S02]  /*1bd30*/  @!P1 SYNCS.PHASECHK.TRANS64 P1, [R19+URZ+0x10], R12 ;  /* 0x0000100c130095a7 */ /* 0x000e64000802007f */
[----:B-1----:R-:W-:Y:S05]  /*1bd40*/  @!P1 BRA `(.L_x_417) ;  /* 0xfffffffc00f09947 */ /* 0x002fea000383ffff */
[----:B------:R-:W-:Y:S05]  /*1bd50*/  BRA `(.L_x_435) ;  /* 0xfffffff000687947 */ /* 0x000fea000383ffff */
.L_x_426:
[----:B------:R-:W-:Y:S01]  /*1bd60*/  BSSY B0, `(.L_x_436) ;  /* 0x0000006000007945 */ /* 0x000fe20003800000 */
[----:B------:R-:W-:-:S07]  /*1bd70*/  IMAD.MOV.U32 R4, RZ, RZ, -0x1 ;  /* 0xffffffffff047424 */ /* 0x000fce00078e00ff */
[----:B------:R-:W-:Y:S05]  /*1bd80*/  WARPSYNC.COLLECTIVE R4, `(.L_x_437) ;  /* 0x00000000040c7348 */ /* 0x000fea0003c00000 */
[----:B------:R-:W-:Y:S02]  /*1bd90*/  ELECT P1, UR62, PT ;  /* 0x00000000003e782f */ /* 0x000fe40003820000 */
[----:B------:R-:W-:Y:S01]  /*1bda0*/  MOV R4, UR62 ;  /* 0x0000003e00047c02 */ /* 0x000fe20008000f00 */
[----:B------:R-:W-:Y:S10]  /*1bdb0*/  ENDCOLLECTIVE ;  /* 0x000000000000791b */ /* 0x000ff40003800000 */
.L_x_437:
[----:B------:R-:W-:Y:S05]  /*1bdc0*/  BSYNC B0 ;  /* 0x0000000000007941 */ /* 0x000fea0003800000 */
.L_x_436:
[----:B------:R-:W-:Y:S01]  /*1bdd0*/  PLOP3.LUT P0, PT, P1, PT, PT, 0x80, 0x0 ;  /* 0x000000000000781c */ /* 0x000fe20000f0f070 */
[----:B------:R-:W-:-:S12]  /*1bde0*/  BRA `(.L_x_438) ;  /* 0xfffffffc00207947 */ /* 0x000fd8000383ffff */
.L_x_430:
[----:B0-----:R0:W1:Y:S02]  /*1bdf0*/  SYNCS.PHASECHK.TRANS64.TRYWAIT P0, [R5+URZ], R2 ;  /* 0x00000002050075a7 */ /* 0x001064000800017f */
[----:B-1----:R-:W-:Y:S05]  /*1be00*/  @!P0 NANOSLEEP.SYNCS 0x989680 ;  /* 0x009896800000895d */ /* 0x002fea0003900000 */
[----:B------:R-:W1:Y:S02]  /*1be10*/  @!P0 SYNCS.PHASECHK.TRANS64 P0, [R5+URZ], R2 ;  /* 0x00000002050085a7 */ /* 0x000e64000800007f */
[----:B-1----:R-:W-:Y:S05]  /*1be20*/  @!P0 BRA `(.L_x_430) ;  /* 0xfffffffc00f08947 */ /* 0x002fea000383ffff */
[----:B------:R-:W-:Y:S05]  /*1be30*/  BRA `(.L_x_439) ;  /* 0xfffffffc00487947 */ /* 0x000fea000383ffff */
.L_x_440:
[----:B------:R-:W-:-:S00]  /*1be40*/  BRA `(.L_x_440) ;  /* 0xfffffffc00fc7947 */ /* 0x000fc0000383ffff */
[----:B------:R-:W-:-:S00]  /*1be50*/  NOP ;  /* 0x0000000000007918 */ /* 0x000fc00000000000 */
        /* <DEDUP_REMOVED lines=10> */
.L_x_441:


//--------------------- .nv.shared._ZN7cutlass13device_kernelINS_4gemm6kernel13GemmUniversalIN4cute5tupleIJiiiiEEENS1_10collective13CollectiveMmaINS1_40MainloopSm90TmaGmmaWarpSpecializedSparseILi2ENS5_IJNS4_1CILi1EEESB_SB_EEENS1_35KernelTmaWarpSpecializedCooperativeEEENS5_IJNSA_ILi256EEESF_NSA_ILi128EEEEEENS_10bfloat16_tENS5_IJNS4_6LayoutINS5_IJiNS5_IJNSA_ILi2EEEiEEEiEEENS5_IJlNS5_IJSB_SK_EEElEEEEENSJ_INS5_IJNS5_IJNS5_IJNSA_ILi8EEESK_NSA_ILi4EEEEEEiEEENS5_IJNS5_IJNSA_ILi16EEESK_SR_EEEiEEEiEEENS5_IJNS5_IJNS5_IJSG_SU_NSA_ILi2048EEEEEENSA_ILi8192EEEEEENS5_IJNS5_IJSB_NSA_ILi1024EEENSA_ILi32EEEEEElEEElEEEEEEEESI_NS5_IJlSB_lEEENS4_8TiledMMAINS4_8MMA_AtomIJNS4_4SM904GMMA6SPARSE29GMMA_64x256x32_F32BF16BF16_SSILNS1D_5MajorE0ELS1G_0ELNS1D_7ScaleInE1ELS1H_1ELNS1D_9SparseSelE0EEEEEENSJ_INS5_IJSK_SB_SB_EEENS5_IJSB_NSA_ILi0EEES1M_EEEEENS5_IJNS4_10UnderscoreES1P_S1P_EEEEENS4_13SM90_TMA_LOADENS4_14ComposedLayoutINS4_7SwizzleILi3ELi4ELi3EEENS4_25smem_sparse_ptr_flag_bitsILi2ELi16EEENSJ_INS5_IJNS5_IJSB_SQ_EEENS5_IJSK_NSA_ILi64EEEEEEEEENS5_IJNS5_IJS1M_SG_EEESN_EEEEEEEvNS4_8identityES1S_NS1T_IS1V_NS4_18smem_ptr_flag_bitsILi16EEENSJ_INS5_IJSQ_S1Z_EEENS5_IJS1Z_SB_EEEEEEEvS26_EENS_8epilogue10collective6detail29Sm90TmaWarpSpecializedAdapterINS2F_15DefaultEpilogueIfNS5_IJSB_llEEES2J_NS2E_6thread17LinearCombinationIfLi1EffLNS2K_9ScaleType4KindE0ELNS_15FloatRoundStyleE2EfEENS1_15EpilogueDefaultEEEEEvvEEEEvNT_6ParamsE --------------------------
	.section	.nv.shared._ZN7cutlass13device_kernelINS_4gemm6kernel13GemmUniversalIN4cute5tupleIJiiiiEEENS1_10collective13CollectiveMmaINS1_40MainloopSm90TmaGmmaWarpSpecializedSparseILi2ENS5_IJNS4_1CILi1EEESB_SB_EEENS1_35KernelTmaWarpSpecializedCooperativeEEENS5_IJNSA_ILi256EEESF_NSA_ILi128EEEEEENS_10bfloat16_tENS5_IJNS4_6LayoutINS5_IJiNS5_IJNSA_ILi2EEEiEEEiEEENS5_IJlNS5_IJSB_SK_EEElEEEEENSJ_INS5_IJNS5_IJNS5_IJNSA_ILi8EEESK_NSA_ILi4EEEEEEiEEENS5_IJNS5_IJNSA_ILi16EEESK_SR_EEEiEEEiEEENS5_IJNS5_IJNS5_IJSG_SU_NSA_ILi2048EEEEEENSA_ILi8192EEEEEENS5_IJNS5_IJSB_NSA_ILi1024EEENSA_ILi32EEEEEElEEElEEEEEEEESI_NS5_IJlSB_lEEENS4_8TiledMMAINS4_8MMA_AtomIJNS4_4SM904GMMA6SPARSE29GMMA_64x256x32_F32BF16BF16_SSILNS1D_5MajorE0ELS1G_0ELNS1D_7ScaleInE1ELS1H_1ELNS1D_9SparseSelE0EEEEEENSJ_INS5_IJSK_SB_SB_EEENS5_IJSB_NSA_ILi0EEES1M_EEEEENS5_IJNS4_10UnderscoreES1P_S1P_EEEEENS4_13SM90_TMA_LOADENS4_14ComposedLayoutINS4_7SwizzleILi3ELi4ELi3EEENS4_25smem_sparse_ptr_flag_bitsILi2ELi16EEENSJ_INS5_IJNS5_IJSB_SQ_EEENS5_IJSK_NSA_ILi64EEEEEEEEENS5_IJNS5_IJS1M_SG_EEESN_EEEEEEEvNS4_8identityES1S_NS1T_IS1V_NS4_18smem_ptr_flag_bitsILi16EEENSJ_INS5_IJSQ_S1Z_EEENS5_IJS1Z_SB_EEEEEEEvS26_EENS_8epilogue10collective6detail29Sm90TmaWarpSpecializedAdapterINS2F_15DefaultEpilogueIfNS5_IJSB_llEEES2J_NS2E_6thread17LinearCombinationIfLi1EffLNS2K_9ScaleType4KindE0ELNS_15FloatRoundStyleE2EfEENS1_15EpilogueDefaultEEEEEvvEEEEvNT_6ParamsE,"aw",@nobits
	.sectionflags	@""
	.align	16
	.zero		1024


//--------------------- .nv.shared.reserved.0     --------------------------
	.section	.nv.shared.reserved.0,"aw",@nobits
	.weak		__nv_reservedSMEM_offset_0_alias
	.size		__nv_reservedSMEM_offset_0_alias, 0, 0
	.other		__nv_reservedSMEM_offset_0_alias,@"STO_CUDA_RESERVED_SHARED STV_DEFAULT"
__nv_reservedSMEM_offset_0_alias:
	.zero		0


//--------------------- .nv.global                --------------------------
	.section	.nv.global,"aw",@nobits
.nv.global:
	.type		_ZN39_INTERNAL_bb4788eb_4_k_cu_c2d80c20_27954cute1_E,@object
	.size		_ZN39_INTERNAL_bb4788eb_4_k_cu_c2d80c20_27954cute1_E,(_ZN39_INTERNAL_bb4788eb_4_k_cu_c2d80c20_27954cuda3std3__45__cpo6cbeginE - _ZN39_INTERNAL_bb4788eb_4_k_cu_c2d80c20_27954cute1_E)
_ZN39_INTERNAL_bb4788eb_4_k_cu_c2d80c20_27954cute1_E:
	.zero		1
	.type		_ZN39_INTERNAL_bb4788eb_4_k_cu_c2d80c20_27954cuda3std3__45__cpo6cbeginE,@object
	.size		_ZN39_INTERNAL_bb4788eb_4_k_cu_c2d80c20_27954cuda3std3__45__cpo6cbeginE,(_ZN39_INTERNAL_bb4788eb_4_k_cu_c2d80c20_27954cuda3std3__48in_placeE - _ZN39_INTERNAL_bb4788eb_4_k_cu_c2d80c20_27954cuda3std3__45__cpo6cbeginE)
_ZN39_INTERNAL_bb4788eb_4_k_cu_c2d80c20_27954cuda3std3__45__cpo6cbeginE:
	.zero		1
	.type		_ZN39_INTERNAL_bb4788eb_4_k_cu_c2d80c20_27954cuda3std3__48in_placeE,@object
	.size		_ZN39_INTERNAL_bb4788eb_4_k_cu_c2d80c20_27954cuda3std3__48in_placeE,(_ZN39_INTERNAL_bb4788eb_4_k_cu_c2d80c20_27954cuda3std6ranges3__45__cpo9iter_moveE - _ZN39_INTERNAL_bb4788eb_4_k_cu_c2d80c20_27954cuda3std3__48in_placeE)
_ZN39_INTERNAL_bb4788eb_4_k_cu_c2d80c20_27954cuda3std3__48in_placeE:
	.zero		1
	.type		_ZN39_INTERNAL_bb4788eb_4_k_cu_c2d80c20_27954cuda3std6ranges3__45__cpo9iter_moveE,@object
	.size		_ZN39_INTERNAL_bb4788eb_4_k_cu_c2d80c20_27954cuda3std6ranges3__45__cpo9iter_moveE,(_ZN39_INTERNAL_bb4788eb_4_k_cu_c2d80c20_27954cuda3std3__45__cpo5beginE - _ZN39_INTERNAL_bb4788eb_4_k_cu_c2d80c20_27954cuda3std6ranges3__45__cpo9iter_moveE)
_ZN39_INTERNAL_bb4788eb_4_k_cu_c2d80c20_27954cuda3std6ranges3__45__cpo9iter_moveE:
	.zero		1
	.type		_ZN39_INTERNAL_bb4788eb_4_k_cu_c2d80c20_27954cuda3std3__45__cpo5beginE,@object
	.size		_ZN39_INTERNAL_bb4788eb_4_k_cu_c2d80c20_27954cuda3std3__45__cpo5beginE,(_ZN39_INTERNAL_bb4788eb_4_k_cu_c2d80c20_27954cuda3std3__441_GLOBAL__N__bb4788eb_4_k_cu_c2d80c20_27956ignoreE - _ZN39_INTERNAL_bb4788eb_4_k_cu_c2d80c20_27954cuda3std3__45__cpo5beginE)
_ZN39_INTERNAL_bb4788eb_4_k_cu_c2d80c20_27954cuda3std3__45__cpo5beginE:
	.zero		1
	.type		_ZN39_INTERNAL_bb4788eb_4_k_cu_c2d80c20_27954cuda3std3__441_GLOBAL__N__bb4788eb_4_k_cu_c2d80c20_27956ignoreE,@object
	.size		_ZN39_INTERNAL_bb4788eb_4_k_cu_c2d80c20_27954cuda3std3__441_GLOBAL__N__bb4788eb_4_k_cu_c2d80c20_27956ignoreE,(_ZN39_INTERNAL_bb4788eb_4_k_cu_c2d80c20_27954cute7productE - _ZN39_INTERNAL_bb4788eb_4_k_cu_c2d80c20_27954cuda3std3__441_GLOBAL__N__bb4788eb_4_k_cu_c2d80c20_27956ignoreE)
_ZN39_INTERNAL_bb4788eb_4_k_cu_c2d80c20_27954cuda3std3__441_GLOBAL__N__bb4788eb_4_k_cu_c2d80c20_27956ignoreE:
	.zero		1
	.type		_ZN39_INTERNAL_bb4788eb_4_k_cu_c2d80c20_27954cute7productE,@object
	.size		_ZN39_INTERNAL_bb4788eb_4_k_cu_c2d80c20_27954cute7productE,(_ZN39_INTERNAL_bb4788eb_4_k_cu_c2d80c20_27954cuda3std3__45__cpo3endE - _ZN39_INTERNAL_bb4788eb_4_k_cu_c2d80c20_27954cute7productE)
_ZN39_INTERNAL_bb4788eb_4_k_cu_c2d80c20_27954cute7productE:
	.zero		1
	.type		_ZN39_INTERNAL_bb4788eb_4_k_cu_c2d80c20_27954cuda3std3__45__cpo3endE,@object
	.size		_ZN39_INTERNAL_bb4788eb_4_k_cu_c2d80c20_27954cuda3std3__45__cpo3endE,(_ZN39_INTERNAL_bb4788eb_4_k_cu_c2d80c20_27954cuda3std3__419piecewise_constructE - _ZN39_INTERNAL_bb4788eb_4_k_cu_c2d80c20_27954cuda3std3__45__cpo3endE)
_ZN39_INTERNAL_bb4788eb_4_k_cu_c2d80c20_27954cuda3std3__45__cpo3endE:
	.zero		1
	.type		_ZN39_INTERNAL_bb4788eb_4_k_cu_c2d80c20_27954cuda3std3__419piecewise_constructE,@object
	.size		_ZN39_INTERNAL_bb4788eb_4_k_cu_c2d80c20_27954cuda3std3__419piecewise_constructE,(_ZN39_INTERNAL_bb4788eb_4_k_cu_c2d80c20_27954cuda3std3__45__cpo4cendE - _ZN39_INTERNAL_bb4788eb_4_k_cu_c2d80c20_27954cuda3std3__419piecewise_constructE)
_ZN39_INTERNAL_bb4788eb_4_k_cu_c2d80c20_27954cuda3std3__419piecewise_constructE:
	.zero		1
	.type		_ZN39_INTERNAL_bb4788eb_4_k_cu_c2d80c20_27954cuda3std3__45__cpo4cendE,@object
	.size		_ZN39_INTERNAL_bb4788eb_4_k_cu_c2d80c20_27954cuda3std3__45__cpo4cendE,(_ZN39_INTERNAL_bb4788eb_4_k_cu_c2d80c20_27954cuda3std6ranges3__45__cpo4swapE - _ZN39_INTERNAL_bb4788eb_4_k_cu_c2d80c20_27954cuda3std3__45__cpo4cendE)
_ZN39_INTERNAL_bb4788eb_4_k_cu_c2d80c20_27954cuda3std3__45__cpo4cendE:
	.zero		1
	.type		_ZN39_INTERNAL_bb4788eb_4_k_cu_c2d80c20_27954cuda3std6ranges3__45__cpo4swapE,@object
	.size		_ZN39_INTERNAL_bb4788eb_4_k_cu_c2d80c20_27954cuda3std6ranges3__45__cpo4swapE,(.L_7 - _ZN39_INTERNAL_bb4788eb_4_k_cu_c2d80c20_27954cuda3std6ranges3__45__cpo4swapE)
_ZN39_INTERNAL_bb4788eb_4_k_cu_c2d80c20_27954cuda3std6ranges3__45__cpo4swapE:
	.zero		1
.L_7:


//--------------------- .nv.constant0._ZN7cutlass13device_kernelINS_4gemm6kernel13GemmUniversalIN4cute5tupleIJiiiiEEENS1_10collective13CollectiveMmaINS1_40MainloopSm90TmaGmmaWarpSpecializedSparseILi2ENS5_IJNS4_1CILi1EEESB_SB_EEENS1_35KernelTmaWarpSpecializedCooperativeEEENS5_IJNSA_ILi256EEESF_NSA_ILi128EEEEEENS_10bfloat16_tENS5_IJNS4_6LayoutINS5_IJiNS5_IJNSA_ILi2EEEiEEEiEEENS5_IJlNS5_IJSB_SK_EEElEEEEENSJ_INS5_IJNS5_IJNS5_IJNSA_ILi8EEESK_NSA_ILi4EEEEEEiEEENS5_IJNS5_IJNSA_ILi16EEESK_SR_EEEiEEEiEEENS5_IJNS5_IJNS5_IJSG_SU_NSA_ILi2048EEEEEENSA_ILi8192EEEEEENS5_IJNS5_IJSB_NSA_ILi1024EEENSA_ILi32EEEEEElEEElEEEEEEEESI_NS5_IJlSB_lEEENS4_8TiledMMAINS4_8MMA_AtomIJNS4_4SM904GMMA6SPARSE29GMMA_64x256x32_F32BF16BF16_SSILNS1D_5MajorE0ELS1G_0ELNS1D_7ScaleInE1ELS1H_1ELNS1D_9SparseSelE0EEEEEENSJ_INS5_IJSK_SB_SB_EEENS5_IJSB_NSA_ILi0EEES1M_EEEEENS5_IJNS4_10UnderscoreES1P_S1P_EEEEENS4_13SM90_TMA_LOADENS4_14ComposedLayoutINS4_7SwizzleILi3ELi4ELi3EEENS4_25smem_sparse_ptr_flag_bitsILi2ELi16EEENSJ_INS5_IJNS5_IJSB_SQ_EEENS5_IJSK_NSA_ILi64EEEEEEEEENS5_IJNS5_IJS1M_SG_EEESN_EEEEEEEvNS4_8identityES1S_NS1T_IS1V_NS4_18smem_ptr_flag_bitsILi16EEENSJ_INS5_IJSQ_S1Z_EEENS5_IJS1Z_SB_EEEEEEEvS26_EENS_8epilogue10collective6detail29Sm90TmaWarpSpecializedAdapterINS2F_15DefaultEpilogueIfNS5_IJSB_llEEES2J_NS2E_6thread17LinearCombinationIfLi1EffLNS2K_9ScaleType4KindE0ELNS_15FloatRoundStyleE2EfEENS1_15EpilogueDefaultEEEEEvvEEEEvNT_6ParamsE --------------------------
	.section	.nv.constant0._ZN7cutlass13device_kernelINS_4gemm6kernel13GemmUniversalIN4cute5tupleIJiiiiEEENS1_10collective13CollectiveMmaINS1_40MainloopSm90TmaGmmaWarpSpecializedSparseILi2ENS5_IJNS4_1CILi1EEESB_SB_EEENS1_35KernelTmaWarpSpecializedCooperativeEEENS5_IJNSA_ILi256EEESF_NSA_ILi128EEEEEENS_10bfloat16_tENS5_IJNS4_6LayoutINS5_IJiNS5_IJNSA_ILi2EEEiEEEiEEENS5_IJlNS5_IJSB_SK_EEElEEEEENSJ_INS5_IJNS5_IJNS5_IJNSA_ILi8EEESK_NSA_ILi4EEEEEEiEEENS5_IJNS5_IJNSA_ILi16EEESK_SR_EEEiEEEiEEENS5_IJNS5_IJNS5_IJSG_SU_NSA_ILi2048EEEEEENSA_ILi8192EEEEEENS5_IJNS5_IJSB_NSA_ILi1024EEENSA_ILi32EEEEEElEEElEEEEEEEESI_NS5_IJlSB_lEEENS4_8TiledMMAINS4_8MMA_AtomIJNS4_4SM904GMMA6SPARSE29GMMA_64x256x32_F32BF16BF16_SSILNS1D_5MajorE0ELS1G_0ELNS1D_7ScaleInE1ELS1H_1ELNS1D_9SparseSelE0EEEEEENSJ_INS5_IJSK_SB_SB_EEENS5_IJSB_NSA_ILi0EEES1M_EEEEENS5_IJNS4_10UnderscoreES1P_S1P_EEEEENS4_13SM90_TMA_LOADENS4_14ComposedLayoutINS4_7SwizzleILi3ELi4ELi3EEENS4_25smem_sparse_ptr_flag_bitsILi2ELi16EEENSJ_INS5_IJNS5_IJSB_SQ_EEENS5_IJSK_NSA_ILi64EEEEEEEEENS5_IJNS5_IJS1M_SG_EEESN_EEEEEEEvNS4_8identityES1S_NS1T_IS1V_NS4_18smem_ptr_flag_bitsILi16EEENSJ_INS5_IJSQ_S1Z_EEENS5_IJS1Z_SB_EEEEEEEvS26_EENS_8epilogue10collective6detail29Sm90TmaWarpSpecializedAdapterINS2F_15DefaultEpilogueIfNS5_IJSB_llEEES2J_NS2E_6thread17LinearCombinationIfLi1EffLNS2K_9ScaleType4KindE0ELNS_15FloatRoundStyleE2EfEENS1_15EpilogueDefaultEEEEEvvEEEEvNT_6ParamsE,"a",@progbits
	.sectionflags	@""
	.align	4
.nv.constant0._ZN7cutlass13device_kernelINS_4gemm6kernel13GemmUniversalIN4cute5tupleIJiiiiEEENS1_10collective13CollectiveMmaINS1_40MainloopSm90TmaGmmaWarpSpecializedSparseILi2ENS5_IJNS4_1CILi1EEESB_SB_EEENS1_35KernelTmaWarpSpecializedCooperativeEEENS5_IJNSA_ILi256EEESF_NSA_ILi128EEEEEENS_10bfloat16_tENS5_IJNS4_6LayoutINS5_IJiNS5_IJNSA_ILi2EEEiEEEiEEENS5_IJlNS5_IJSB_SK_EEElEEEEENSJ_INS5_IJNS5_IJNS5_IJNSA_ILi8EEESK_NSA_ILi4EEEEEEiEEENS5_IJNS5_IJNSA_ILi16EEESK_SR_EEEiEEEiEEENS5_IJNS5_IJNS5_IJSG_SU_NSA_ILi2048EEEEEENSA_ILi8192EEEEEENS5_IJNS5_IJSB_NSA_ILi1024EEENSA_ILi32EEEEEElEEElEEEEEEEESI_NS5_IJlSB_lEEENS4_8TiledMMAINS4_8MMA_AtomIJNS4_4SM904GMMA6SPARSE29GMMA_64x256x32_F32BF16BF16_SSILNS1D_5MajorE0ELS1G_0ELNS1D_7ScaleInE1ELS1H_1ELNS1D_9SparseSelE0EEEEEENSJ_INS5_IJSK_SB_SB_EEENS5_IJSB_NSA_ILi0EEES1M_EEEEENS5_IJNS4_10UnderscoreES1P_S1P_EEEEENS4_13SM90_TMA_LOADENS4_14ComposedLayoutINS4_7SwizzleILi3ELi4ELi3EEENS4_25smem_sparse_ptr_flag_bitsILi2ELi16EEENSJ_INS5_IJNS5_IJSB_SQ_EEENS5_IJSK_NSA_ILi64EEEEEEEEENS5_IJNS5_IJS1M_SG_EEESN_EEEEEEEvNS4_8identityES1S_NS1T_IS1V_NS4_18smem_ptr_flag_bitsILi16EEENSJ_INS5_IJSQ_S1Z_EEENS5_IJS1Z_SB_EEEEEEEvS26_EENS_8epilogue10collective6detail29Sm90TmaWarpSpecializedAdapterINS2F_15DefaultEpilogueIfNS5_IJSB_llEEES2J_NS2E_6thread17LinearCombinationIfLi1EffLNS2K_9ScaleType4KindE0ELNS_15FloatRoundStyleE2EfEENS1_15EpilogueDefaultEEEEEvvEEEEvNT_6ParamsE:
	.zero		1920


//--------------------- SYMBOLS --------------------------

	.type		.nv.reservedSmem.offset0,@object
	.size		.nv.reservedSmem.offset0,0x4
